//
// Generated by NVIDIA NVVM Compiler
//
// Compiler Build ID: CL-36424714
// Cuda compilation tools, release 13.0, V13.0.88
// Based on NVVM 20.0.0
//

.version 9.0
.target sm_100
.address_size 64

	// .globl	_Z20softmax_block_reducePKfPfS1_ii
// _ZZ20softmax_block_reducePKfPfS1_iiE7warpMax has been demoted
// _ZZ20softmax_block_reducePKfPfS1_iiE7warpSum has been demoted
.extern .shared .align 16 .b8 shared[];

.visible .entry _Z20softmax_block_reducePKfPfS1_ii(
	.param .u64 .ptr .align 1 _Z20softmax_block_reducePKfPfS1_ii_param_0,
	.param .u64 .ptr .align 1 _Z20softmax_block_reducePKfPfS1_ii_param_1,
	.param .u64 .ptr .align 1 _Z20softmax_block_reducePKfPfS1_ii_param_2,
	.param .u32 _Z20softmax_block_reducePKfPfS1_ii_param_3,
	.param .u32 _Z20softmax_block_reducePKfPfS1_ii_param_4
)
{
	.reg .pred 	%p<30>;
	.reg .b32 	%r<147>;
	.reg .b32 	%f<360>;
	.reg .b64 	%rd<51>;
	// demoted variable
	.shared .align 4 .b8 _ZZ20softmax_block_reducePKfPfS1_iiE7warpMax[32];
	// demoted variable
	.shared .align 4 .b8 _ZZ20softmax_block_reducePKfPfS1_iiE7warpSum[32];
	ld.param.u64 	%rd4, [_Z20softmax_block_reducePKfPfS1_ii_param_0];
	ld.param.u64 	%rd2, [_Z20softmax_block_reducePKfPfS1_ii_param_1];
	ld.param.u64 	%rd3, [_Z20softmax_block_reducePKfPfS1_ii_param_2];
	ld.param.u32 	%r56, [_Z20softmax_block_reducePKfPfS1_ii_param_3];
	ld.param.u32 	%r55, [_Z20softmax_block_reducePKfPfS1_ii_param_4];
	cvta.to.global.u64 	%rd5, %rd4;
	mov.u32 	%r57, %ctaid.x;
	div.s32 	%r1, %r57, %r55;
	mul.lo.s32 	%r58, %r1, %r55;
	sub.s32 	%r2, %r57, %r58;
	div.s32 	%r59, %r56, %r55;
	mul.wide.s32 	%rd6, %r1, %r56;
	mul.lo.s32 	%r60, %r59, %r2;
	cvt.s64.s32 	%rd7, %r60;
	add.s64 	%rd8, %rd6, %rd7;
	shl.b64 	%rd9, %rd8, 2;
	add.s64 	%rd1, %rd5, %rd9;
	mov.u32 	%r3, %ntid.x;
	div.u32 	%r4, %r59, %r3;
	shr.s32 	%r61, %r4, 31;
	shr.u32 	%r62, %r61, 30;
	add.s32 	%r63, %r4, %r62;
	shr.s32 	%r5, %r63, 2;
	setp.lt.s32 	%p1, %r4, 4;
	mov.f32 	%f354, 0fE0AD78EC;
	@%p1 bra 	$L__BB0_12;
	mov.u32 	%r6, %tid.x;
	add.s32 	%r65, %r5, -1;
	and.b32  	%r7, %r5, 7;
	setp.lt.u32 	%p2, %r65, 7;
	mov.f32 	%f354, 0fE0AD78EC;
	mov.b32 	%r131, 0;
	@%p2 bra 	$L__BB0_4;
	and.b32  	%r131, %r5, 536870904;
	neg.s32 	%r142, %r131;
	add.s32 	%r141, %r6, %r3;
	shl.b32 	%r11, %r3, 3;
	shl.b32 	%r66, %r3, 1;
	add.s32 	%r140, %r6, %r66;
	mad.lo.s32 	%r139, %r3, 3, %r6;
	shl.b32 	%r67, %r3, 2;
	add.s32 	%r138, %r6, %r67;
	mad.lo.s32 	%r137, %r3, 5, %r6;
	mad.lo.s32 	%r136, %r3, 6, %r6;
	mad.lo.s32 	%r135, %r3, 7, %r6;
	mov.f32 	%f354, 0fE0AD78EC;
	mov.u32 	%r134, %r6;
$L__BB0_3:
	.pragma "nounroll";
	mul.wide.u32 	%rd10, %r134, 16;
	add.s64 	%rd11, %rd1, %rd10;
	ld.global.nc.v4.f32 	{%f28, %f29, %f30, %f31}, [%rd11];
	max.f32 	%f32, %f28, %f29;
	max.f32 	%f33, %f30, %f31;
	max.f32 	%f34, %f32, %f33;
	max.f32 	%f35, %f354, %f34;
	mul.wide.u32 	%rd12, %r141, 16;
	add.s64 	%rd13, %rd1, %rd12;
	ld.global.nc.v4.f32 	{%f36, %f37, %f38, %f39}, [%rd13];
	max.f32 	%f40, %f36, %f37;
	max.f32 	%f41, %f38, %f39;
	max.f32 	%f42, %f40, %f41;
	max.f32 	%f43, %f35, %f42;
	mul.wide.u32 	%rd14, %r140, 16;
	add.s64 	%rd15, %rd1, %rd14;
	ld.global.nc.v4.f32 	{%f44, %f45, %f46, %f47}, [%rd15];
	max.f32 	%f48, %f44, %f45;
	max.f32 	%f49, %f46, %f47;
	max.f32 	%f50, %f48, %f49;
	max.f32 	%f51, %f43, %f50;
	mul.wide.u32 	%rd16, %r139, 16;
	add.s64 	%rd17, %rd1, %rd16;
	ld.global.nc.v4.f32 	{%f52, %f53, %f54, %f55}, [%rd17];
	max.f32 	%f56, %f52, %f53;
	max.f32 	%f57, %f54, %f55;
	max.f32 	%f58, %f56, %f57;
	max.f32 	%f59, %f51, %f58;
	mul.wide.u32 	%rd18, %r138, 16;
	add.s64 	%rd19, %rd1, %rd18;
	ld.global.nc.v4.f32 	{%f60, %f61, %f62, %f63}, [%rd19];
	max.f32 	%f64, %f60, %f61;
	max.f32 	%f65, %f62, %f63;
	max.f32 	%f66, %f64, %f65;
	max.f32 	%f67, %f59, %f66;
	mul.wide.u32 	%rd20, %r137, 16;
	add.s64 	%rd21, %rd1, %rd20;
	ld.global.nc.v4.f32 	{%f68, %f69, %f70, %f71}, [%rd21];
	max.f32 	%f72, %f68, %f69;
	max.f32 	%f73, %f70, %f71;
	max.f32 	%f74, %f72, %f73;
	max.f32 	%f75, %f67, %f74;
	mul.wide.u32 	%rd22, %r136, 16;
	add.s64 	%rd23, %rd1, %rd22;
	ld.global.nc.v4.f32 	{%f76, %f77, %f78, %f79}, [%rd23];
	max.f32 	%f80, %f76, %f77;
	max.f32 	%f81, %f78, %f79;
	max.f32 	%f82, %f80, %f81;
	max.f32 	%f83, %f75, %f82;
	mul.wide.u32 	%rd24, %r135, 16;
	add.s64 	%rd25, %rd1, %rd24;
	ld.global.nc.v4.f32 	{%f84, %f85, %f86, %f87}, [%rd25];
	max.f32 	%f88, %f84, %f85;
	max.f32 	%f89, %f86, %f87;
	max.f32 	%f90, %f88, %f89;
	max.f32 	%f354, %f83, %f90;
	add.s32 	%r142, %r142, 8;
	add.s32 	%r141, %r141, %r11;
	add.s32 	%r140, %r140, %r11;
	add.s32 	%r139, %r139, %r11;
	add.s32 	%r138, %r138, %r11;
	add.s32 	%r137, %r137, %r11;
	add.s32 	%r136, %r136, %r11;
	add.s32 	%r135, %r135, %r11;
	add.s32 	%r134, %r134, %r11;
	setp.eq.s32 	%p3, %r142, 0;
	@%p3 bra 	$L__BB0_4;
	bra.uni 	$L__BB0_3;
$L__BB0_4:
	setp.eq.s32 	%p4, %r7, 0;
	@%p4 bra 	$L__BB0_12;
	and.b32  	%r19, %r5, 3;
	setp.lt.u32 	%p5, %r7, 4;
	@%p5 bra 	$L__BB0_7;
	mad.lo.s32 	%r68, %r131, %r3, %r6;
	mul.wide.u32 	%rd26, %r68, 16;
	add.s64 	%rd27, %rd1, %rd26;
	ld.global.nc.v4.f32 	{%f92, %f93, %f94, %f95}, [%rd27];
	max.f32 	%f96, %f92, %f93;
	max.f32 	%f97, %f94, %f95;
	max.f32 	%f98, %f96, %f97;
	max.f32 	%f99, %f354, %f98;
	add.s32 	%r69, %r68, %r3;
	mul.wide.u32 	%rd28, %r69, 16;
	add.s64 	%rd29, %rd1, %rd28;
	ld.global.nc.v4.f32 	{%f100, %f101, %f102, %f103}, [%rd29];
	max.f32 	%f104, %f100, %f101;
	max.f32 	%f105, %f102, %f103;
	max.f32 	%f106, %f104, %f105;
	max.f32 	%f107, %f99, %f106;
	add.s32 	%r70, %r69, %r3;
	mul.wide.u32 	%rd30, %r70, 16;
	add.s64 	%rd31, %rd1, %rd30;
	ld.global.nc.v4.f32 	{%f108, %f109, %f110, %f111}, [%rd31];
	max.f32 	%f112, %f108, %f109;
	max.f32 	%f113, %f110, %f111;
	max.f32 	%f114, %f112, %f113;
	max.f32 	%f115, %f107, %f114;
	add.s32 	%r71, %r70, %r3;
	mul.wide.u32 	%rd32, %r71, 16;
	add.s64 	%rd33, %rd1, %rd32;
	ld.global.nc.v4.f32 	{%f116, %f117, %f118, %f119}, [%rd33];
	max.f32 	%f120, %f116, %f117;
	max.f32 	%f121, %f118, %f119;
	max.f32 	%f122, %f120, %f121;
	max.f32 	%f354, %f115, %f122;
	add.s32 	%r131, %r131, 4;
$L__BB0_7:
	setp.eq.s32 	%p6, %r19, 0;
	@%p6 bra 	$L__BB0_12;
	setp.eq.s32 	%p7, %r19, 1;
	@%p7 bra 	$L__BB0_10;
	mad.lo.s32 	%r72, %r131, %r3, %r6;
	mul.wide.u32 	%rd34, %r72, 16;
	add.s64 	%rd35, %rd1, %rd34;
	ld.global.nc.v4.f32 	{%f124, %f125, %f126, %f127}, [%rd35];
	max.f32 	%f128, %f124, %f125;
	max.f32 	%f129, %f126, %f127;
	max.f32 	%f130, %f128, %f129;
	max.f32 	%f131, %f354, %f130;
	add.s32 	%r73, %r72, %r3;
	mul.wide.u32 	%rd36, %r73, 16;
	add.s64 	%rd37, %rd1, %rd36;
	ld.global.nc.v4.f32 	{%f132, %f133, %f134, %f135}, [%rd37];
	max.f32 	%f136, %f132, %f133;
	max.f32 	%f137, %f134, %f135;
	max.f32 	%f138, %f136, %f137;
	max.f32 	%f354, %f131, %f138;
	add.s32 	%r131, %r131, 2;
$L__BB0_10:
	and.b32  	%r74, %r5, 1;
	setp.eq.b32 	%p8, %r74, 1;
	not.pred 	%p9, %p8;
	@%p9 bra 	$L__BB0_12;
	mad.lo.s32 	%r75, %r131, %r3, %r6;
	mul.wide.u32 	%rd38, %r75, 16;
	add.s64 	%rd39, %rd1, %rd38;
	ld.global.nc.v4.f32 	{%f139, %f140, %f141, %f142}, [%rd39];
	max.f32 	%f143, %f139, %f140;
	max.f32 	%f144, %f141, %f142;
	max.f32 	%f145, %f143, %f144;
	max.f32 	%f354, %f354, %f145;
$L__BB0_12:
	mov.b32 	%r76, %f354;
	shfl.sync.bfly.b32	%r77|%p10, %r76, 16, 31, -1;
	mov.b32 	%f146, %r77;
	max.f32 	%f147, %f354, %f146;
	mov.b32 	%r78, %f147;
	shfl.sync.bfly.b32	%r79|%p11, %r78, 8, 31, -1;
	mov.b32 	%f148, %r79;
	max.f32 	%f149, %f147, %f148;
	mov.b32 	%r80, %f149;
	shfl.sync.bfly.b32	%r81|%p12, %r80, 4, 31, -1;
	mov.b32 	%f150, %r81;
	max.f32 	%f151, %f149, %f150;
	mov.b32 	%r82, %f151;
	shfl.sync.bfly.b32	%r83|%p13, %r82, 2, 31, -1;
	mov.b32 	%f152, %r83;
	max.f32 	%f153, %f151, %f152;
	mov.b32 	%r84, %f153;
	shfl.sync.bfly.b32	%r85|%p14, %r84, 1, 31, -1;
	mov.b32 	%f154, %r85;
	max.f32 	%f13, %f153, %f154;
	mov.u32 	%r42, %tid.x;
	and.b32  	%r43, %r42, 31;
	setp.ne.s32 	%p15, %r43, 0;
	@%p15 bra 	$L__BB0_14;
	shr.u32 	%r86, %r42, 3;
	mov.u32 	%r87, _ZZ20softmax_block_reducePKfPfS1_iiE7warpMax;
	add.s32 	%r88, %r87, %r86;
	st.shared.f32 	[%r88], %f13;
$L__BB0_14:
	bar.sync 	0;
	setp.ne.s32 	%p16, %r42, 0;
	@%p16 bra 	$L__BB0_16;
	ld.shared.f32 	%f155, [_ZZ20softmax_block_reducePKfPfS1_iiE7warpMax];
	ld.shared.f32 	%f156, [_ZZ20softmax_block_reducePKfPfS1_iiE7warpMax+4];
	max.f32 	%f157, %f155, %f156;
	ld.shared.f32 	%f158, [_ZZ20softmax_block_reducePKfPfS1_iiE7warpMax+8];
	max.f32 	%f159, %f157, %f158;
	ld.shared.f32 	%f160, [_ZZ20softmax_block_reducePKfPfS1_iiE7warpMax+12];
	max.f32 	%f161, %f159, %f160;
	ld.shared.f32 	%f162, [_ZZ20softmax_block_reducePKfPfS1_iiE7warpMax+16];
	max.f32 	%f163, %f161, %f162;
	ld.shared.f32 	%f164, [_ZZ20softmax_block_reducePKfPfS1_iiE7warpMax+20];
	max.f32 	%f165, %f163, %f164;
	ld.shared.f32 	%f166, [_ZZ20softmax_block_reducePKfPfS1_iiE7warpMax+24];
	max.f32 	%f167, %f165, %f166;
	ld.shared.f32 	%f168, [_ZZ20softmax_block_reducePKfPfS1_iiE7warpMax+28];
	max.f32 	%f169, %f167, %f168;
	st.shared.f32 	[_ZZ20softmax_block_reducePKfPfS1_iiE7warpMax], %f169;
$L__BB0_16:
	setp.lt.s32 	%p17, %r4, 4;
	bar.sync 	0;
	mov.f32 	%f357, 0f00000000;
	ld.shared.f32 	%f14, [_ZZ20softmax_block_reducePKfPfS1_iiE7warpMax];
	@%p17 bra 	$L__BB0_22;
	and.b32  	%r90, %r4, 2147483644;
	setp.eq.s32 	%p18, %r90, 4;
	mov.f32 	%f357, 0f00000000;
	mov.b32 	%r143, 0;
	@%p18 bra 	$L__BB0_20;
	and.b32  	%r143, %r5, 536870910;
	neg.s32 	%r146, %r143;
	add.s32 	%r145, %r42, %r3;
	shl.b32 	%r47, %r3, 1;
	mov.f32 	%f357, 0f00000000;
	mov.u32 	%r144, %r42;
$L__BB0_19:
	mul.wide.u32 	%rd40, %r144, 16;
	add.s64 	%rd41, %rd1, %rd40;
	ld.global.nc.v4.f32 	{%f174, %f175, %f176, %f177}, [%rd41];
	sub.f32 	%f178, %f174, %f14;
	fma.rn.f32 	%f179, %f178, 0f3BBB989D, 0f3F000000;
	cvt.sat.f32.f32 	%f180, %f179;
	mov.f32 	%f181, 0f4B400001;
	mov.f32 	%f182, 0f437C0000;
	fma.rm.f32 	%f183, %f180, %f182, %f181;
	add.f32 	%f184, %f183, 0fCB40007F;
	neg.f32 	%f185, %f184;
	fma.rn.f32 	%f186, %f178, 0f3FB8AA3B, %f185;
	fma.rn.f32 	%f187, %f178, 0f32A57060, %f186;
	mov.b32 	%r91, %f183;
	shl.b32 	%r92, %r91, 23;
	mov.b32 	%f188, %r92;
	ex2.approx.ftz.f32 	%f189, %f187;
	sub.f32 	%f190, %f175, %f14;
	fma.rn.f32 	%f191, %f190, 0f3BBB989D, 0f3F000000;
	cvt.sat.f32.f32 	%f192, %f191;
	fma.rm.f32 	%f193, %f192, %f182, %f181;
	add.f32 	%f194, %f193, 0fCB40007F;
	neg.f32 	%f195, %f194;
	fma.rn.f32 	%f196, %f190, 0f3FB8AA3B, %f195;
	fma.rn.f32 	%f197, %f190, 0f32A57060, %f196;
	mov.b32 	%r93, %f193;
	shl.b32 	%r94, %r93, 23;
	mov.b32 	%f198, %r94;
	ex2.approx.ftz.f32 	%f199, %f197;
	mul.f32 	%f200, %f199, %f198;
	fma.rn.f32 	%f201, %f189, %f188, %f200;
	sub.f32 	%f202, %f176, %f14;
	fma.rn.f32 	%f203, %f202, 0f3BBB989D, 0f3F000000;
	cvt.sat.f32.f32 	%f204, %f203;
	fma.rm.f32 	%f205, %f204, %f182, %f181;
	add.f32 	%f206, %f205, 0fCB40007F;
	neg.f32 	%f207, %f206;
	fma.rn.f32 	%f208, %f202, 0f3FB8AA3B, %f207;
	fma.rn.f32 	%f209, %f202, 0f32A57060, %f208;
	mov.b32 	%r95, %f205;
	shl.b32 	%r96, %r95, 23;
	mov.b32 	%f210, %r96;
	ex2.approx.ftz.f32 	%f211, %f209;
	fma.rn.f32 	%f212, %f211, %f210, %f201;
	sub.f32 	%f213, %f177, %f14;
	fma.rn.f32 	%f214, %f213, 0f3BBB989D, 0f3F000000;
	cvt.sat.f32.f32 	%f215, %f214;
	fma.rm.f32 	%f216, %f215, %f182, %f181;
	add.f32 	%f217, %f216, 0fCB40007F;
	neg.f32 	%f218, %f217;
	fma.rn.f32 	%f219, %f213, 0f3FB8AA3B, %f218;
	fma.rn.f32 	%f220, %f213, 0f32A57060, %f219;
	mov.b32 	%r97, %f216;
	shl.b32 	%r98, %r97, 23;
	mov.b32 	%f221, %r98;
	ex2.approx.ftz.f32 	%f222, %f220;
	fma.rn.f32 	%f223, %f222, %f221, %f212;
	add.f32 	%f224, %f357, %f223;
	mul.wide.u32 	%rd42, %r145, 16;
	add.s64 	%rd43, %rd1, %rd42;
	ld.global.nc.v4.f32 	{%f225, %f226, %f227, %f228}, [%rd43];
	sub.f32 	%f229, %f225, %f14;
	fma.rn.f32 	%f230, %f229, 0f3BBB989D, 0f3F000000;
	cvt.sat.f32.f32 	%f231, %f230;
	fma.rm.f32 	%f232, %f231, %f182, %f181;
	add.f32 	%f233, %f232, 0fCB40007F;
	neg.f32 	%f234, %f233;
	fma.rn.f32 	%f235, %f229, 0f3FB8AA3B, %f234;
	fma.rn.f32 	%f236, %f229, 0f32A57060, %f235;
	mov.b32 	%r99, %f232;
	shl.b32 	%r100, %r99, 23;
	mov.b32 	%f237, %r100;
	ex2.approx.ftz.f32 	%f238, %f236;
	sub.f32 	%f239, %f226, %f14;
	fma.rn.f32 	%f240, %f239, 0f3BBB989D, 0f3F000000;
	cvt.sat.f32.f32 	%f241, %f240;
	fma.rm.f32 	%f242, %f241, %f182, %f181;
	add.f32 	%f243, %f242, 0fCB40007F;
	neg.f32 	%f244, %f243;
	fma.rn.f32 	%f245, %f239, 0f3FB8AA3B, %f244;
	fma.rn.f32 	%f246, %f239, 0f32A57060, %f245;
	mov.b32 	%r101, %f242;
	shl.b32 	%r102, %r101, 23;
	mov.b32 	%f247, %r102;
	ex2.approx.ftz.f32 	%f248, %f246;
	mul.f32 	%f249, %f248, %f247;
	fma.rn.f32 	%f250, %f238, %f237, %f249;
	sub.f32 	%f251, %f227, %f14;
	fma.rn.f32 	%f252, %f251, 0f3BBB989D, 0f3F000000;
	cvt.sat.f32.f32 	%f253, %f252;
	fma.rm.f32 	%f254, %f253, %f182, %f181;
	add.f32 	%f255, %f254, 0fCB40007F;
	neg.f32 	%f256, %f255;
	fma.rn.f32 	%f257, %f251, 0f3FB8AA3B, %f256;
	fma.rn.f32 	%f258, %f251, 0f32A57060, %f257;
	mov.b32 	%r103, %f254;
	shl.b32 	%r104, %r103, 23;
	mov.b32 	%f259, %r104;
	ex2.approx.ftz.f32 	%f260, %f258;
	fma.rn.f32 	%f261, %f260, %f259, %f250;
	sub.f32 	%f262, %f228, %f14;
	fma.rn.f32 	%f263, %f262, 0f3BBB989D, 0f3F000000;
	cvt.sat.f32.f32 	%f264, %f263;
	fma.rm.f32 	%f265, %f264, %f182, %f181;
	add.f32 	%f266, %f265, 0fCB40007F;
	neg.f32 	%f267, %f266;
	fma.rn.f32 	%f268, %f262, 0f3FB8AA3B, %f267;
	fma.rn.f32 	%f269, %f262, 0f32A57060, %f268;
	mov.b32 	%r105, %f265;
	shl.b32 	%r106, %r105, 23;
	mov.b32 	%f270, %r106;
	ex2.approx.ftz.f32 	%f271, %f269;
	fma.rn.f32 	%f272, %f271, %f270, %f261;
	add.f32 	%f357, %f224, %f272;
	add.s32 	%r146, %r146, 2;
	add.s32 	%r145, %r145, %r47;
	add.s32 	%r144, %r144, %r47;
	setp.eq.s32 	%p19, %r146, 0;
	@%p19 bra 	$L__BB0_20;
	bra.uni 	$L__BB0_19;
$L__BB0_20:
	and.b32  	%r107, %r5, 1;
	setp.eq.b32 	%p20, %r107, 1;
	not.pred 	%p21, %p20;
	@%p21 bra 	$L__BB0_22;
	mad.lo.s32 	%r108, %r143, %r3, %r42;
	mul.wide.u32 	%rd44, %r108, 16;
	add.s64 	%rd45, %rd1, %rd44;
	ld.global.nc.v4.f32 	{%f273, %f274, %f275, %f276}, [%rd45];
	sub.f32 	%f277, %f273, %f14;
	fma.rn.f32 	%f278, %f277, 0f3BBB989D, 0f3F000000;
	cvt.sat.f32.f32 	%f279, %f278;
	mov.f32 	%f280, 0f4B400001;
	mov.f32 	%f281, 0f437C0000;
	fma.rm.f32 	%f282, %f279, %f281, %f280;
	add.f32 	%f283, %f282, 0fCB40007F;
	neg.f32 	%f284, %f283;
	fma.rn.f32 	%f285, %f277, 0f3FB8AA3B, %f284;
	fma.rn.f32 	%f286, %f277, 0f32A57060, %f285;
	mov.b32 	%r109, %f282;
	shl.b32 	%r110, %r109, 23;
	mov.b32 	%f287, %r110;
	ex2.approx.ftz.f32 	%f288, %f286;
	sub.f32 	%f289, %f274, %f14;
	fma.rn.f32 	%f290, %f289, 0f3BBB989D, 0f3F000000;
	cvt.sat.f32.f32 	%f291, %f290;
	fma.rm.f32 	%f292, %f291, %f281, %f280;
	add.f32 	%f293, %f292, 0fCB40007F;
	neg.f32 	%f294, %f293;
	fma.rn.f32 	%f295, %f289, 0f3FB8AA3B, %f294;
	fma.rn.f32 	%f296, %f289, 0f32A57060, %f295;
	mov.b32 	%r111, %f292;
	shl.b32 	%r112, %r111, 23;
	mov.b32 	%f297, %r112;
	ex2.approx.ftz.f32 	%f298, %f296;
	mul.f32 	%f299, %f298, %f297;
	fma.rn.f32 	%f300, %f288, %f287, %f299;
	sub.f32 	%f301, %f275, %f14;
	fma.rn.f32 	%f302, %f301, 0f3BBB989D, 0f3F000000;
	cvt.sat.f32.f32 	%f303, %f302;
	fma.rm.f32 	%f304, %f303, %f281, %f280;
	add.f32 	%f305, %f304, 0fCB40007F;
	neg.f32 	%f306, %f305;
	fma.rn.f32 	%f307, %f301, 0f3FB8AA3B, %f306;
	fma.rn.f32 	%f308, %f301, 0f32A57060, %f307;
	mov.b32 	%r113, %f304;
	shl.b32 	%r114, %r113, 23;
	mov.b32 	%f309, %r114;
	ex2.approx.ftz.f32 	%f310, %f308;
	fma.rn.f32 	%f311, %f310, %f309, %f300;
	sub.f32 	%f312, %f276, %f14;
	fma.rn.f32 	%f313, %f312, 0f3BBB989D, 0f3F000000;
	cvt.sat.f32.f32 	%f314, %f313;
	fma.rm.f32 	%f315, %f314, %f281, %f280;
	add.f32 	%f316, %f315, 0fCB40007F;
	neg.f32 	%f317, %f316;
	fma.rn.f32 	%f318, %f312, 0f3FB8AA3B, %f317;
	fma.rn.f32 	%f319, %f312, 0f32A57060, %f318;
	mov.b32 	%r115, %f315;
	shl.b32 	%r116, %r115, 23;
	mov.b32 	%f320, %r116;
	ex2.approx.ftz.f32 	%f321, %f319;
	fma.rn.f32 	%f322, %f321, %f320, %f311;
	add.f32 	%f357, %f357, %f322;
$L__BB0_22:
	setp.ne.s32 	%p22, %r43, 0;
	mov.b32 	%r117, %f357;
	shfl.sync.bfly.b32	%r118|%p23, %r117, 16, 31, -1;
	mov.b32 	%f323, %r118;
	add.f32 	%f324, %f357, %f323;
	mov.b32 	%r119, %f324;
	shfl.sync.bfly.b32	%r120|%p24, %r119, 8, 31, -1;
	mov.b32 	%f325, %r120;
	add.f32 	%f326, %f324, %f325;
	mov.b32 	%r121, %f326;
	shfl.sync.bfly.b32	%r122|%p25, %r121, 4, 31, -1;
	mov.b32 	%f327, %r122;
	add.f32 	%f328, %f326, %f327;
	mov.b32 	%r123, %f328;
	shfl.sync.bfly.b32	%r124|%p26, %r123, 2, 31, -1;
	mov.b32 	%f329, %r124;
	add.f32 	%f330, %f328, %f329;
	mov.b32 	%r125, %f330;
	shfl.sync.bfly.b32	%r126|%p27, %r125, 1, 31, -1;
	mov.b32 	%f331, %r126;
	add.f32 	%f21, %f330, %f331;
	@%p22 bra 	$L__BB0_24;
	shr.u32 	%r127, %r42, 3;
	mov.u32 	%r128, _ZZ20softmax_block_reducePKfPfS1_iiE7warpSum;
	add.s32 	%r129, %r128, %r127;
	st.shared.f32 	[%r129], %f21;
$L__BB0_24:
	setp.ne.s32 	%p28, %r42, 0;
	bar.sync 	0;
	mov.f32 	%f359, 0f00000000;
	@%p28 bra 	$L__BB0_26;
	ld.shared.f32 	%f333, [_ZZ20softmax_block_reducePKfPfS1_iiE7warpSum];
	ld.shared.f32 	%f334, [_ZZ20softmax_block_reducePKfPfS1_iiE7warpSum+4];
	add.f32 	%f335, %f333, %f334;
	ld.shared.f32 	%f336, [_ZZ20softmax_block_reducePKfPfS1_iiE7warpSum+8];
	add.f32 	%f337, %f335, %f336;
	ld.shared.f32 	%f338, [_ZZ20softmax_block_reducePKfPfS1_iiE7warpSum+12];
	add.f32 	%f339, %f337, %f338;
	ld.shared.f32 	%f340, [_ZZ20softmax_block_reducePKfPfS1_iiE7warpSum+16];
	add.f32 	%f341, %f339, %f340;
	ld.shared.f32 	%f342, [_ZZ20softmax_block_reducePKfPfS1_iiE7warpSum+20];
	add.f32 	%f343, %f341, %f342;
	ld.shared.f32 	%f344, [_ZZ20softmax_block_reducePKfPfS1_iiE7warpSum+24];
	add.f32 	%f345, %f343, %f344;
	ld.shared.f32 	%f346, [_ZZ20softmax_block_reducePKfPfS1_iiE7warpSum+28];
	add.f32 	%f359, %f345, %f346;
$L__BB0_26:
	setp.ne.s32 	%p29, %r42, 0;
	bar.sync 	0;
	@%p29 bra 	$L__BB0_28;
	mad.lo.s32 	%r130, %r1, %r55, %r2;
	cvta.to.global.u64 	%rd46, %rd2;
	mul.wide.s32 	%rd47, %r130, 4;
	add.s64 	%rd48, %rd46, %rd47;
	st.global.f32 	[%rd48], %f14;
	cvta.to.global.u64 	%rd49, %rd3;
	add.s64 	%rd50, %rd49, %rd47;
	st.global.f32 	[%rd50], %f359;
$L__BB0_28:
	ret;

}
	// .globl	_Z13softmax_mergePKfS0_PfS1_i
.visible .entry _Z13softmax_mergePKfS0_PfS1_i(
	.param .u64 .ptr .align 1 _Z13softmax_mergePKfS0_PfS1_i_param_0,
	.param .u64 .ptr .align 1 _Z13softmax_mergePKfS0_PfS1_i_param_1,
	.param .u64 .ptr .align 1 _Z13softmax_mergePKfS0_PfS1_i_param_2,
	.param .u64 .ptr .align 1 _Z13softmax_mergePKfS0_PfS1_i_param_3,
	.param .u32 _Z13softmax_mergePKfS0_PfS1_i_param_4
)
{
	.reg .pred 	%p<19>;
	.reg .b32 	%r<98>;
	.reg .b32 	%f<204>;
	.reg .b64 	%rd<16>;

	ld.param.u64 	%rd1, [_Z13softmax_mergePKfS0_PfS1_i_param_0];
	ld.param.u64 	%rd2, [_Z13softmax_mergePKfS0_PfS1_i_param_1];
	ld.param.u64 	%rd3, [_Z13softmax_mergePKfS0_PfS1_i_param_2];
	ld.param.u64 	%rd4, [_Z13softmax_mergePKfS0_PfS1_i_param_3];
	ld.param.u32 	%r38, [_Z13softmax_mergePKfS0_PfS1_i_param_4];
	mov.u32 	%r1, %ctaid.x;
	shl.b32 	%r39, %r38, 2;
	mov.u32 	%r94, shared;
	add.s32 	%r2, %r94, %r39;
	mov.u32 	%r3, %tid.x;
	setp.ge.u32 	%p1, %r3, %r38;
	@%p1 bra 	$L__BB1_2;
	cvta.to.global.u64 	%rd5, %rd1;
	cvta.to.global.u64 	%rd6, %rd2;
	mad.lo.s32 	%r41, %r38, %r1, %r3;
	mul.wide.u32 	%rd7, %r41, 4;
	add.s64 	%rd8, %rd5, %rd7;
	ld.global.f32 	%f24, [%rd8];
	shl.b32 	%r42, %r3, 2;
	mov.u32 	%r43, shared;
	add.s32 	%r44, %r43, %r42;
	st.shared.f32 	[%r44], %f24;
	add.s64 	%rd9, %rd6, %rd7;
	ld.global.f32 	%f25, [%rd9];
	add.s32 	%r45, %r2, %r42;
	st.shared.f32 	[%r45], %f25;
$L__BB1_2:
	bar.sync 	0;
	setp.ne.s32 	%p2, %r3, 0;
	@%p2 bra 	$L__BB1_27;
	ld.shared.f32 	%f197, [shared];
	setp.lt.s32 	%p3, %r38, 2;
	@%p3 bra 	$L__BB1_17;
	add.s32 	%r4, %r38, -1;
	add.s32 	%r47, %r38, -2;
	and.b32  	%r5, %r4, 15;
	setp.lt.u32 	%p4, %r47, 15;
	mov.b32 	%r90, 1;
	@%p4 bra 	$L__BB1_8;
	mov.u32 	%r50, shared;
	add.s32 	%r86, %r50, 32;
	and.b32  	%r51, %r4, -16;
	neg.s32 	%r88, %r51;
	mov.b32 	%r87, 0;
$L__BB1_6:
	.pragma "nounroll";
	ld.shared.f32 	%f27, [%r86+-28];
	max.f32 	%f28, %f197, %f27;
	ld.shared.v2.f32 	{%f29, %f30}, [%r86+-24];
	max.f32 	%f31, %f28, %f29;
	max.f32 	%f32, %f31, %f30;
	ld.shared.v4.f32 	{%f33, %f34, %f35, %f36}, [%r86+-16];
	max.f32 	%f37, %f32, %f33;
	max.f32 	%f38, %f37, %f34;
	max.f32 	%f39, %f38, %f35;
	max.f32 	%f40, %f39, %f36;
	ld.shared.v4.f32 	{%f41, %f42, %f43, %f44}, [%r86];
	max.f32 	%f45, %f40, %f41;
	max.f32 	%f46, %f45, %f42;
	max.f32 	%f47, %f46, %f43;
	max.f32 	%f48, %f47, %f44;
	ld.shared.v4.f32 	{%f49, %f50, %f51, %f52}, [%r86+16];
	max.f32 	%f53, %f48, %f49;
	max.f32 	%f54, %f53, %f50;
	max.f32 	%f55, %f54, %f51;
	max.f32 	%f56, %f55, %f52;
	ld.shared.f32 	%f57, [%r86+32];
	max.f32 	%f197, %f56, %f57;
	add.s32 	%r88, %r88, 16;
	add.s32 	%r87, %r87, 16;
	add.s32 	%r86, %r86, 64;
	setp.ne.s32 	%p5, %r88, 0;
	@%p5 bra 	$L__BB1_6;
	add.s32 	%r90, %r87, 1;
$L__BB1_8:
	setp.eq.s32 	%p6, %r5, 0;
	@%p6 bra 	$L__BB1_17;
	and.b32  	%r15, %r4, 7;
	setp.lt.u32 	%p7, %r5, 8;
	@%p7 bra 	$L__BB1_11;
	shl.b32 	%r52, %r90, 2;
	mov.u32 	%r53, shared;
	add.s32 	%r54, %r53, %r52;
	ld.shared.f32 	%f59, [%r54];
	max.f32 	%f60, %f197, %f59;
	ld.shared.f32 	%f61, [%r54+4];
	max.f32 	%f62, %f60, %f61;
	ld.shared.f32 	%f63, [%r54+8];
	max.f32 	%f64, %f62, %f63;
	ld.shared.f32 	%f65, [%r54+12];
	max.f32 	%f66, %f64, %f65;
	ld.shared.f32 	%f67, [%r54+16];
	max.f32 	%f68, %f66, %f67;
	ld.shared.f32 	%f69, [%r54+20];
	max.f32 	%f70, %f68, %f69;
	ld.shared.f32 	%f71, [%r54+24];
	max.f32 	%f72, %f70, %f71;
	ld.shared.f32 	%f73, [%r54+28];
	max.f32 	%f197, %f72, %f73;
	add.s32 	%r90, %r90, 8;
$L__BB1_11:
	setp.eq.s32 	%p8, %r15, 0;
	@%p8 bra 	$L__BB1_17;
	and.b32  	%r18, %r4, 3;
	setp.lt.u32 	%p9, %r15, 4;
	@%p9 bra 	$L__BB1_14;
	shl.b32 	%r55, %r90, 2;
	mov.u32 	%r56, shared;
	add.s32 	%r57, %r56, %r55;
	ld.shared.f32 	%f75, [%r57];
	max.f32 	%f76, %f197, %f75;
	ld.shared.f32 	%f77, [%r57+4];
	max.f32 	%f78, %f76, %f77;
	ld.shared.f32 	%f79, [%r57+8];
	max.f32 	%f80, %f78, %f79;
	ld.shared.f32 	%f81, [%r57+12];
	max.f32 	%f197, %f80, %f81;
	add.s32 	%r90, %r90, 4;
$L__BB1_14:
	setp.eq.s32 	%p10, %r18, 0;
	@%p10 bra 	$L__BB1_17;
	shl.b32 	%r58, %r90, 2;
	mov.u32 	%r59, shared;
	add.s32 	%r93, %r59, %r58;
	neg.s32 	%r92, %r18;
$L__BB1_16:
	.pragma "nounroll";
	ld.shared.f32 	%f82, [%r93];
	max.f32 	%f197, %f197, %f82;
	add.s32 	%r93, %r93, 4;
	add.s32 	%r92, %r92, 1;
	setp.ne.s32 	%p11, %r92, 0;
	@%p11 bra 	$L__BB1_16;
$L__BB1_17:
	cvta.to.global.u64 	%rd10, %rd3;
	mul.wide.u32 	%rd11, %r1, 4;
	add.s64 	%rd12, %rd10, %rd11;
	st.global.f32 	[%rd12], %f197;
	setp.lt.s32 	%p12, %r38, 1;
	mov.f32 	%f203, 0f00000000;
	@%p12 bra 	$L__BB1_26;
	and.b32  	%r27, %r38, 3;
	setp.lt.u32 	%p13, %r38, 4;
	mov.f32 	%f203, 0f00000000;
	mov.b32 	%r97, 0;
	@%p13 bra 	$L__BB1_21;
	and.b32  	%r97, %r38, 2147483644;
	neg.s32 	%r95, %r97;
	mov.f32 	%f203, 0f00000000;
$L__BB1_20:
	.pragma "nounroll";
	add.s32 	%r62, %r94, %r39;
	ld.shared.f32 	%f87, [%r62];
	ld.shared.v4.f32 	{%f88, %f89, %f90, %f91}, [%r94];
	sub.f32 	%f92, %f88, %f197;
	fma.rn.f32 	%f93, %f92, 0f3BBB989D, 0f3F000000;
	cvt.sat.f32.f32 	%f94, %f93;
	mov.f32 	%f95, 0f4B400001;
	mov.f32 	%f96, 0f437C0000;
	fma.rm.f32 	%f97, %f94, %f96, %f95;
	add.f32 	%f98, %f97, 0fCB40007F;
	neg.f32 	%f99, %f98;
	fma.rn.f32 	%f100, %f92, 0f3FB8AA3B, %f99;
	fma.rn.f32 	%f101, %f92, 0f32A57060, %f100;
	mov.b32 	%r63, %f97;
	shl.b32 	%r64, %r63, 23;
	mov.b32 	%f102, %r64;
	ex2.approx.ftz.f32 	%f103, %f101;
	mul.f32 	%f104, %f103, %f102;
	fma.rn.f32 	%f105, %f87, %f104, %f203;
	ld.shared.f32 	%f106, [%r62+4];
	sub.f32 	%f107, %f89, %f197;
	fma.rn.f32 	%f108, %f107, 0f3BBB989D, 0f3F000000;
	cvt.sat.f32.f32 	%f109, %f108;
	fma.rm.f32 	%f110, %f109, %f96, %f95;
	add.f32 	%f111, %f110, 0fCB40007F;
	neg.f32 	%f112, %f111;
	fma.rn.f32 	%f113, %f107, 0f3FB8AA3B, %f112;
	fma.rn.f32 	%f114, %f107, 0f32A57060, %f113;
	mov.b32 	%r65, %f110;
	shl.b32 	%r66, %r65, 23;
	mov.b32 	%f115, %r66;
	ex2.approx.ftz.f32 	%f116, %f114;
	mul.f32 	%f117, %f116, %f115;
	fma.rn.f32 	%f118, %f106, %f117, %f105;
	ld.shared.f32 	%f119, [%r62+8];
	sub.f32 	%f120, %f90, %f197;
	fma.rn.f32 	%f121, %f120, 0f3BBB989D, 0f3F000000;
	cvt.sat.f32.f32 	%f122, %f121;
	fma.rm.f32 	%f123, %f122, %f96, %f95;
	add.f32 	%f124, %f123, 0fCB40007F;
	neg.f32 	%f125, %f124;
	fma.rn.f32 	%f126, %f120, 0f3FB8AA3B, %f125;
	fma.rn.f32 	%f127, %f120, 0f32A57060, %f126;
	mov.b32 	%r67, %f123;
	shl.b32 	%r68, %r67, 23;
	mov.b32 	%f128, %r68;
	ex2.approx.ftz.f32 	%f129, %f127;
	mul.f32 	%f130, %f129, %f128;
	fma.rn.f32 	%f131, %f119, %f130, %f118;
	ld.shared.f32 	%f132, [%r62+12];
	sub.f32 	%f133, %f91, %f197;
	fma.rn.f32 	%f134, %f133, 0f3BBB989D, 0f3F000000;
	cvt.sat.f32.f32 	%f135, %f134;
	fma.rm.f32 	%f136, %f135, %f96, %f95;
	add.f32 	%f137, %f136, 0fCB40007F;
	neg.f32 	%f138, %f137;
	fma.rn.f32 	%f139, %f133, 0f3FB8AA3B, %f138;
	fma.rn.f32 	%f140, %f133, 0f32A57060, %f139;
	mov.b32 	%r69, %f136;
	shl.b32 	%r70, %r69, 23;
	mov.b32 	%f141, %r70;
	ex2.approx.ftz.f32 	%f142, %f140;
	mul.f32 	%f143, %f142, %f141;
	fma.rn.f32 	%f203, %f132, %f143, %f131;
	add.s32 	%r95, %r95, 4;
	add.s32 	%r94, %r94, 16;
	setp.ne.s32 	%p14, %r95, 0;
	@%p14 bra 	$L__BB1_20;
$L__BB1_21:
	setp.eq.s32 	%p15, %r27, 0;
	@%p15 bra 	$L__BB1_26;
	setp.eq.s32 	%p16, %r27, 1;
	@%p16 bra 	$L__BB1_24;
	shl.b32 	%r71, %r97, 2;
	add.s32 	%r72, %r2, %r71;
	ld.shared.f32 	%f145, [%r72];
	mov.u32 	%r73, shared;
	add.s32 	%r74, %r73, %r71;
	ld.shared.f32 	%f146, [%r74];
	sub.f32 	%f147, %f146, %f197;
	fma.rn.f32 	%f148, %f147, 0f3BBB989D, 0f3F000000;
	cvt.sat.f32.f32 	%f149, %f148;
	mov.f32 	%f150, 0f4B400001;
	mov.f32 	%f151, 0f437C0000;
	fma.rm.f32 	%f152, %f149, %f151, %f150;
	add.f32 	%f153, %f152, 0fCB40007F;
	neg.f32 	%f154, %f153;
	fma.rn.f32 	%f155, %f147, 0f3FB8AA3B, %f154;
	fma.rn.f32 	%f156, %f147, 0f32A57060, %f155;
	mov.b32 	%r75, %f152;
	shl.b32 	%r76, %r75, 23;
	mov.b32 	%f157, %r76;
	ex2.approx.ftz.f32 	%f158, %f156;
	mul.f32 	%f159, %f158, %f157;
	fma.rn.f32 	%f160, %f145, %f159, %f203;
	ld.shared.f32 	%f161, [%r72+4];
	ld.shared.f32 	%f162, [%r74+4];
	sub.f32 	%f163, %f162, %f197;
	fma.rn.f32 	%f164, %f163, 0f3BBB989D, 0f3F000000;
	cvt.sat.f32.f32 	%f165, %f164;
	fma.rm.f32 	%f166, %f165, %f151, %f150;
	add.f32 	%f167, %f166, 0fCB40007F;
	neg.f32 	%f168, %f167;
	fma.rn.f32 	%f169, %f163, 0f3FB8AA3B, %f168;
	fma.rn.f32 	%f170, %f163, 0f32A57060, %f169;
	mov.b32 	%r77, %f166;
	shl.b32 	%r78, %r77, 23;
	mov.b32 	%f171, %r78;
	ex2.approx.ftz.f32 	%f172, %f170;
	mul.f32 	%f173, %f172, %f171;
	fma.rn.f32 	%f203, %f161, %f173, %f160;
	add.s32 	%r97, %r97, 2;
$L__BB1_24:
	and.b32  	%r79, %r38, 1;
	setp.eq.b32 	%p17, %r79, 1;
	not.pred 	%p18, %p17;
	@%p18 bra 	$L__BB1_26;
	shl.b32 	%r80, %r97, 2;
	add.s32 	%r81, %r2, %r80;
	ld.shared.f32 	%f174, [%r81];
	mov.u32 	%r82, shared;
	add.s32 	%r83, %r82, %r80;
	ld.shared.f32 	%f175, [%r83];
	sub.f32 	%f176, %f175, %f197;
	fma.rn.f32 	%f177, %f176, 0f3BBB989D, 0f3F000000;
	cvt.sat.f32.f32 	%f178, %f177;
	mov.f32 	%f179, 0f4B400001;
	mov.f32 	%f180, 0f437C0000;
	fma.rm.f32 	%f181, %f178, %f180, %f179;
	add.f32 	%f182, %f181, 0fCB40007F;
	neg.f32 	%f183, %f182;
	fma.rn.f32 	%f184, %f176, 0f3FB8AA3B, %f183;
	fma.rn.f32 	%f185, %f176, 0f32A57060, %f184;
	mov.b32 	%r84, %f181;
	shl.b32 	%r85, %r84, 23;
	mov.b32 	%f186, %r85;
	ex2.approx.ftz.f32 	%f187, %f185;
	mul.f32 	%f188, %f187, %f186;
	fma.rn.f32 	%f203, %f174, %f188, %f203;
$L__BB1_26:
	cvta.to.global.u64 	%rd13, %rd4;
	add.s64 	%rd15, %rd13, %rd11;
	st.global.f32 	[%rd15], %f203;
$L__BB1_27:
	ret;

}
	// .globl	_Z17softmax_normalizePKfS0_S0_Pfii
.visible .entry _Z17softmax_normalizePKfS0_S0_Pfii(
	.param .u64 .ptr .align 1 _Z17softmax_normalizePKfS0_S0_Pfii_param_0,
	.param .u64 .ptr .align 1 _Z17softmax_normalizePKfS0_S0_Pfii_param_1,
	.param .u64 .ptr .align 1 _Z17softmax_normalizePKfS0_S0_Pfii_param_2,
	.param .u64 .ptr .align 1 _Z17softmax_normalizePKfS0_S0_Pfii_param_3,
	.param .u32 _Z17softmax_normalizePKfS0_S0_Pfii_param_4,
	.param .u32 _Z17softmax_normalizePKfS0_S0_Pfii_param_5
)
{
	.reg .pred 	%p<6>;
	.reg .b32 	%r<59>;
	.reg .b32 	%f<163>;
	.reg .b64 	%rd<27>;

	ld.param.u64 	%rd3, [_Z17softmax_normalizePKfS0_S0_Pfii_param_0];
	ld.param.u64 	%rd4, [_Z17softmax_normalizePKfS0_S0_Pfii_param_1];
	ld.param.u64 	%rd5, [_Z17softmax_normalizePKfS0_S0_Pfii_param_2];
	ld.param.u64 	%rd6, [_Z17softmax_normalizePKfS0_S0_Pfii_param_3];
	ld.param.u32 	%r16, [_Z17softmax_normalizePKfS0_S0_Pfii_param_4];
	ld.param.u32 	%r17, [_Z17softmax_normalizePKfS0_S0_Pfii_param_5];
	cvta.to.global.u64 	%rd7, %rd6;
	cvta.to.global.u64 	%rd8, %rd3;
	cvta.to.global.u64 	%rd9, %rd5;
	cvta.to.global.u64 	%rd10, %rd4;
	mov.u32 	%r18, %ctaid.x;
	div.s32 	%r19, %r18, %r17;
	mul.lo.s32 	%r20, %r19, %r17;
	sub.s32 	%r21, %r18, %r20;
	div.s32 	%r22, %r16, %r17;
	mul.wide.s32 	%rd11, %r19, %r16;
	mul.lo.s32 	%r23, %r22, %r21;
	cvt.s64.s32 	%rd12, %r23;
	add.s64 	%rd13, %rd11, %rd12;
	shl.b64 	%rd14, %rd13, 2;
	add.s64 	%rd1, %rd8, %rd14;
	add.s64 	%rd2, %rd7, %rd14;
	mul.wide.s32 	%rd15, %r19, 4;
	add.s64 	%rd16, %rd10, %rd15;
	ld.global.nc.f32 	%f1, [%rd16];
	add.s64 	%rd17, %rd9, %rd15;
	ld.global.nc.f32 	%f2, [%rd17];
	mov.u32 	%r1, %ntid.x;
	div.u32 	%r2, %r22, %r1;
	shr.s32 	%r24, %r2, 31;
	shr.u32 	%r25, %r24, 30;
	add.s32 	%r26, %r2, %r25;
	shr.s32 	%r3, %r26, 2;
	setp.lt.s32 	%p1, %r2, 4;
	@%p1 bra 	$L__BB2_6;
	mov.u32 	%r4, %tid.x;
	and.b32  	%r28, %r2, 2147483644;
	setp.eq.s32 	%p2, %r28, 4;
	mov.b32 	%r58, 0;
	@%p2 bra 	$L__BB2_4;
	and.b32  	%r58, %r3, 536870910;
	neg.s32 	%r57, %r58;
	add.s32 	%r56, %r4, %r1;
	shl.b32 	%r8, %r1, 1;
	mov.u32 	%r55, %r4;
$L__BB2_3:
	mul.wide.u32 	%rd18, %r55, 16;
	add.s64 	%rd19, %rd1, %rd18;
	ld.global.nc.v4.f32 	{%f3, %f4, %f5, %f6}, [%rd19];
	sub.f32 	%f7, %f3, %f1;
	fma.rn.f32 	%f8, %f7, 0f3BBB989D, 0f3F000000;
	cvt.sat.f32.f32 	%f9, %f8;
	mov.f32 	%f10, 0f4B400001;
	mov.f32 	%f11, 0f437C0000;
	fma.rm.f32 	%f12, %f9, %f11, %f10;
	add.f32 	%f13, %f12, 0fCB40007F;
	neg.f32 	%f14, %f13;
	fma.rn.f32 	%f15, %f7, 0f3FB8AA3B, %f14;
	fma.rn.f32 	%f16, %f7, 0f32A57060, %f15;
	mov.b32 	%r29, %f12;
	shl.b32 	%r30, %r29, 23;
	mov.b32 	%f17, %r30;
	ex2.approx.ftz.f32 	%f18, %f16;
	mul.f32 	%f19, %f18, %f17;
	div.rn.f32 	%f20, %f19, %f2;
	sub.f32 	%f21, %f4, %f1;
	fma.rn.f32 	%f22, %f21, 0f3BBB989D, 0f3F000000;
	cvt.sat.f32.f32 	%f23, %f22;
	fma.rm.f32 	%f24, %f23, %f11, %f10;
	add.f32 	%f25, %f24, 0fCB40007F;
	neg.f32 	%f26, %f25;
	fma.rn.f32 	%f27, %f21, 0f3FB8AA3B, %f26;
	fma.rn.f32 	%f28, %f21, 0f32A57060, %f27;
	mov.b32 	%r31, %f24;
	shl.b32 	%r32, %r31, 23;
	mov.b32 	%f29, %r32;
	ex2.approx.ftz.f32 	%f30, %f28;
	mul.f32 	%f31, %f30, %f29;
	div.rn.f32 	%f32, %f31, %f2;
	sub.f32 	%f33, %f5, %f1;
	fma.rn.f32 	%f34, %f33, 0f3BBB989D, 0f3F000000;
	cvt.sat.f32.f32 	%f35, %f34;
	fma.rm.f32 	%f36, %f35, %f11, %f10;
	add.f32 	%f37, %f36, 0fCB40007F;
	neg.f32 	%f38, %f37;
	fma.rn.f32 	%f39, %f33, 0f3FB8AA3B, %f38;
	fma.rn.f32 	%f40, %f33, 0f32A57060, %f39;
	mov.b32 	%r33, %f36;
	shl.b32 	%r34, %r33, 23;
	mov.b32 	%f41, %r34;
	ex2.approx.ftz.f32 	%f42, %f40;
	mul.f32 	%f43, %f42, %f41;
	div.rn.f32 	%f44, %f43, %f2;
	sub.f32 	%f45, %f6, %f1;
	fma.rn.f32 	%f46, %f45, 0f3BBB989D, 0f3F000000;
	cvt.sat.f32.f32 	%f47, %f46;
	fma.rm.f32 	%f48, %f47, %f11, %f10;
	add.f32 	%f49, %f48, 0fCB40007F;
	neg.f32 	%f50, %f49;
	fma.rn.f32 	%f51, %f45, 0f3FB8AA3B, %f50;
	fma.rn.f32 	%f52, %f45, 0f32A57060, %f51;
	mov.b32 	%r35, %f48;
	shl.b32 	%r36, %r35, 23;
	mov.b32 	%f53, %r36;
	ex2.approx.ftz.f32 	%f54, %f52;
	mul.f32 	%f55, %f54, %f53;
	div.rn.f32 	%f56, %f55, %f2;
	add.s64 	%rd20, %rd2, %rd18;
	st.global.v4.f32 	[%rd20], {%f20, %f32, %f44, %f56};
	mul.wide.u32 	%rd21, %r56, 16;
	add.s64 	%rd22, %rd1, %rd21;
	ld.global.nc.v4.f32 	{%f57, %f58, %f59, %f60}, [%rd22];
	sub.f32 	%f61, %f57, %f1;
	fma.rn.f32 	%f62, %f61, 0f3BBB989D, 0f3F000000;
	cvt.sat.f32.f32 	%f63, %f62;
	fma.rm.f32 	%f64, %f63, %f11, %f10;
	add.f32 	%f65, %f64, 0fCB40007F;
	neg.f32 	%f66, %f65;
	fma.rn.f32 	%f67, %f61, 0f3FB8AA3B, %f66;
	fma.rn.f32 	%f68, %f61, 0f32A57060, %f67;
	mov.b32 	%r37, %f64;
	shl.b32 	%r38, %r37, 23;
	mov.b32 	%f69, %r38;
	ex2.approx.ftz.f32 	%f70, %f68;
	mul.f32 	%f71, %f70, %f69;
	div.rn.f32 	%f72, %f71, %f2;
	sub.f32 	%f73, %f58, %f1;
	fma.rn.f32 	%f74, %f73, 0f3BBB989D, 0f3F000000;
	cvt.sat.f32.f32 	%f75, %f74;
	fma.rm.f32 	%f76, %f75, %f11, %f10;
	add.f32 	%f77, %f76, 0fCB40007F;
	neg.f32 	%f78, %f77;
	fma.rn.f32 	%f79, %f73, 0f3FB8AA3B, %f78;
	fma.rn.f32 	%f80, %f73, 0f32A57060, %f79;
	mov.b32 	%r39, %f76;
	shl.b32 	%r40, %r39, 23;
	mov.b32 	%f81, %r40;
	ex2.approx.ftz.f32 	%f82, %f80;
	mul.f32 	%f83, %f82, %f81;
	div.rn.f32 	%f84, %f83, %f2;
	sub.f32 	%f85, %f59, %f1;
	fma.rn.f32 	%f86, %f85, 0f3BBB989D, 0f3F000000;
	cvt.sat.f32.f32 	%f87, %f86;
	fma.rm.f32 	%f88, %f87, %f11, %f10;
	add.f32 	%f89, %f88, 0fCB40007F;
	neg.f32 	%f90, %f89;
	fma.rn.f32 	%f91, %f85, 0f3FB8AA3B, %f90;
	fma.rn.f32 	%f92, %f85, 0f32A57060, %f91;
	mov.b32 	%r41, %f88;
	shl.b32 	%r42, %r41, 23;
	mov.b32 	%f93, %r42;
	ex2.approx.ftz.f32 	%f94, %f92;
	mul.f32 	%f95, %f94, %f93;
	div.rn.f32 	%f96, %f95, %f2;
	sub.f32 	%f97, %f60, %f1;
	fma.rn.f32 	%f98, %f97, 0f3BBB989D, 0f3F000000;
	cvt.sat.f32.f32 	%f99, %f98;
	fma.rm.f32 	%f100, %f99, %f11, %f10;
	add.f32 	%f101, %f100, 0fCB40007F;
	neg.f32 	%f102, %f101;
	fma.rn.f32 	%f103, %f97, 0f3FB8AA3B, %f102;
	fma.rn.f32 	%f104, %f97, 0f32A57060, %f103;
	mov.b32 	%r43, %f100;
	shl.b32 	%r44, %r43, 23;
	mov.b32 	%f105, %r44;
	ex2.approx.ftz.f32 	%f106, %f104;
	mul.f32 	%f107, %f106, %f105;
	div.rn.f32 	%f108, %f107, %f2;
	add.s64 	%rd23, %rd2, %rd21;
	st.global.v4.f32 	[%rd23], {%f72, %f84, %f96, %f108};
	add.s32 	%r57, %r57, 2;
	add.s32 	%r56, %r56, %r8;
	add.s32 	%r55, %r55, %r8;
	setp.ne.s32 	%p3, %r57, 0;
	@%p3 bra 	$L__BB2_3;
$L__BB2_4:
	and.b32  	%r45, %r3, 1;
	setp.eq.b32 	%p4, %r45, 1;
	not.pred 	%p5, %p4;
	@%p5 bra 	$L__BB2_6;
	mad.lo.s32 	%r46, %r58, %r1, %r4;
	mul.wide.u32 	%rd24, %r46, 16;
	add.s64 	%rd25, %rd1, %rd24;
	ld.global.nc.v4.f32 	{%f109, %f110, %f111, %f112}, [%rd25];
	sub.f32 	%f113, %f109, %f1;
	fma.rn.f32 	%f114, %f113, 0f3BBB989D, 0f3F000000;
	cvt.sat.f32.f32 	%f115, %f114;
	mov.f32 	%f116, 0f4B400001;
	mov.f32 	%f117, 0f437C0000;
	fma.rm.f32 	%f118, %f115, %f117, %f116;
	add.f32 	%f119, %f118, 0fCB40007F;
	neg.f32 	%f120, %f119;
	fma.rn.f32 	%f121, %f113, 0f3FB8AA3B, %f120;
	fma.rn.f32 	%f122, %f113, 0f32A57060, %f121;
	mov.b32 	%r47, %f118;
	shl.b32 	%r48, %r47, 23;
	mov.b32 	%f123, %r48;
	ex2.approx.ftz.f32 	%f124, %f122;
	mul.f32 	%f125, %f124, %f123;
	div.rn.f32 	%f126, %f125, %f2;
	sub.f32 	%f127, %f110, %f1;
	fma.rn.f32 	%f128, %f127, 0f3BBB989D, 0f3F000000;
	cvt.sat.f32.f32 	%f129, %f128;
	fma.rm.f32 	%f130, %f129, %f117, %f116;
	add.f32 	%f131, %f130, 0fCB40007F;
	neg.f32 	%f132, %f131;
	fma.rn.f32 	%f133, %f127, 0f3FB8AA3B, %f132;
	fma.rn.f32 	%f134, %f127, 0f32A57060, %f133;
	mov.b32 	%r49, %f130;
	shl.b32 	%r50, %r49, 23;
	mov.b32 	%f135, %r50;
	ex2.approx.ftz.f32 	%f136, %f134;
	mul.f32 	%f137, %f136, %f135;
	div.rn.f32 	%f138, %f137, %f2;
	sub.f32 	%f139, %f111, %f1;
	fma.rn.f32 	%f140, %f139, 0f3BBB989D, 0f3F000000;
	cvt.sat.f32.f32 	%f141, %f140;
	fma.rm.f32 	%f142, %f141, %f117, %f116;
	add.f32 	%f143, %f142, 0fCB40007F;
	neg.f32 	%f144, %f143;
	fma.rn.f32 	%f145, %f139, 0f3FB8AA3B, %f144;
	fma.rn.f32 	%f146, %f139, 0f32A57060, %f145;
	mov.b32 	%r51, %f142;
	shl.b32 	%r52, %r51, 23;
	mov.b32 	%f147, %r52;
	ex2.approx.ftz.f32 	%f148, %f146;
	mul.f32 	%f149, %f148, %f147;
	div.rn.f32 	%f150, %f149, %f2;
	sub.f32 	%f151, %f112, %f1;
	fma.rn.f32 	%f152, %f151, 0f3BBB989D, 0f3F000000;
	cvt.sat.f32.f32 	%f153, %f152;
	fma.rm.f32 	%f154, %f153, %f117, %f116;
	add.f32 	%f155, %f154, 0fCB40007F;
	neg.f32 	%f156, %f155;
	fma.rn.f32 	%f157, %f151, 0f3FB8AA3B, %f156;
	fma.rn.f32 	%f158, %f151, 0f32A57060, %f157;
	mov.b32 	%r53, %f154;
	shl.b32 	%r54, %r53, 23;
	mov.b32 	%f159, %r54;
	ex2.approx.ftz.f32 	%f160, %f158;
	mul.f32 	%f161, %f160, %f159;
	div.rn.f32 	%f162, %f161, %f2;
	add.s64 	%rd26, %rd2, %rd24;
	st.global.v4.f32 	[%rd26], {%f126, %f138, %f150, %f162};
$L__BB2_6:
	ret;

}


// ===== COMPILED SASS (sm_100) =====

	.target	sm_100

	.elftype	@"ET_EXEC"


//--------------------- .note.nv.tkinfo           --------------------------
	.section	.note.nv.tkinfo,"",@"SHT_NOTE"
	.sectionflags	@"SHF_NOTE_NV_TKINFO"
	.tkinfo
        /*0018*/ 	.word	0x00000002
        /*0030*/ 	.string	""
        /*0030*/ 	.string	"ptxas"
        /*0030*/ 	.string	"Cuda compilation tools, release 13.0, V13.0.88"
        /*0030*/ 	.string	"Build cuda_13.0.r13.0/compiler.36424714_0"
        /*0030*/ 	.string	"-arch sm_100 -m 64 "



//--------------------- .note.nv.cuinfo           --------------------------
	.section	.note.nv.cuinfo,"",@"SHT_NOTE"
	.sectionflags	@"SHF_NOTE_NV_CUINFO"
        /*0018*/ 	.short	0x0002
        /*001a*/ 	.short	0x0064
        /*001c*/ 	.short	0x0082
	.zero		2


//--------------------- .nv.info                  --------------------------
	.section	.nv.info,"",@"SHT_CUDA_INFO"
	.align	4


	//----- nvinfo : EIATTR_REGCOUNT
	.align		4
        /*0000*/ 	.byte	0x04, 0x2f
        /*0002*/ 	.short	(.L_1 - .L_0)
	.align		4
.L_0:
        /*0004*/ 	.word	index@(_Z20softmax_block_reducePKfPfS1_ii)
        /*0008*/ 	.word	0x00000020


	//----- nvinfo : EIATTR_FRAME_SIZE
	.align		4
.L_1:
        /*000c*/ 	.byte	0x04, 0x11
        /*000e*/ 	.short	(.L_3 - .L_2)
	.align		4
.L_2:
        /*0010*/ 	.word	index@(_Z20softmax_block_reducePKfPfS1_ii)
        /*0014*/ 	.word	0x00000000


	//----- nvinfo : EIATTR_REGCOUNT
	.align		4
.L_3:
        /*0018*/ 	.byte	0x04, 0x2f
        /*001a*/ 	.short	(.L_5 - .L_4)
	.align		4
.L_4:
        /*001c*/ 	.word	index@(_Z13softmax_mergePKfS0_PfS1_i)
        /*0020*/ 	.word	0x00000016


	//----- nvinfo : EIATTR_FRAME_SIZE
	.align		4
.L_5:
        /*0024*/ 	.byte	0x04, 0x11
        /*0026*/ 	.short	(.L_7 - .L_6)
	.align		4
.L_6:
        /*0028*/ 	.word	index@(_Z13softmax_mergePKfS0_PfS1_i)
        /*002c*/ 	.word	0x00000000


	//----- nvinfo : EIATTR_REGCOUNT
	.align		4
.L_7:
        /*0030*/ 	.byte	0x04, 0x2f
        /*0032*/ 	.short	(.L_9 - .L_8)
	.align		4
.L_8:
        /*0034*/ 	.word	index@(_Z17softmax_normalizePKfS0_S0_Pfii)
        /*0038*/ 	.word	0x00000020


	//----- nvinfo : EIATTR_FRAME_SIZE
	.align		4
.L_9:
        /*003c*/ 	.byte	0x04, 0x11
        /*003e*/ 	.short	(.L_11 - .L_10)
	.align		4
.L_10:
        /*0040*/ 	.word	index@($__internal_0_$__cuda_sm3x_div_rn_noftz_f32_slowpath)
        /*0044*/ 	.word	0x00000000


	//----- nvinfo : EIATTR_FRAME_SIZE
	.align		4
.L_11:
        /*0048*/ 	.byte	0x04, 0x11
        /*004a*/ 	.short	(.L_13 - .L_12)
	.align		4
.L_12:
        /*004c*/ 	.word	index@(_Z17softmax_normalizePKfS0_S0_Pfii)
        /*0050*/ 	.word	0x00000000


	//----- nvinfo : EIATTR_MIN_STACK_SIZE
	.align		4
.L_13:
        /*0054*/ 	.byte	0x04, 0x12
        /*0056*/ 	.short	(.L_15 - .L_14)
	.align		4
.L_14:
        /*0058*/ 	.word	index@(_Z17softmax_normalizePKfS0_S0_Pfii)
        /*005c*/ 	.word	0x00000000


	//----- nvinfo : EIATTR_MIN_STACK_SIZE
	.align		4
.L_15:
        /*0060*/ 	.byte	0x04, 0x12
        /*0062*/ 	.short	(.L_17 - .L_16)
	.align		4
.L_16:
        /*0064*/ 	.word	index@(_Z13softmax_mergePKfS0_PfS1_i)
        /*0068*/ 	.word	0x00000000


	//----- nvinfo : EIATTR_MIN_STACK_SIZE
	.align		4
.L_17:
        /*006c*/ 	.byte	0x04, 0x12
        /*006e*/ 	.short	(.L_19 - .L_18)
	.align		4
.L_18:
        /*0070*/ 	.word	index@(_Z20softmax_block_reducePKfPfS1_ii)
        /*0074*/ 	.word	0x00000000
.L_19:


//--------------------- .nv.compat                --------------------------
	.section	.nv.compat,"",@"SHT_CUDA_COMPAT_INFO"
	.align	4
        /*0000*/ 	.byte	0x02, 0x09, 0x00, 0x00, 0x02, 0x02, 0x01, 0x00, 0x02, 0x05, 0x05, 0x00, 0x03, 0x07, 0x01, 0x01
        /*0010*/ 	.byte	0x02, 0x03, 0x00, 0x00, 0x02, 0x06, 0x01, 0x00, 0x04, 0x0b, 0x08, 0x00, 0x01, 0x00, 0x00, 0x00
        /*0020*/ 	.byte	0x00, 0x00, 0x00, 0x00


//--------------------- .nv.info._Z17softmax_normalizePKfS0_S0_Pfii --------------------------
	.section	.nv.info._Z17softmax_normalizePKfS0_S0_Pfii,"",@"SHT_CUDA_INFO"
	.sectionflags	@""
	.align	4


	//----- nvinfo : EIATTR_CUDA_API_VERSION
	.align		4
        /*0000*/ 	.byte	0x04, 0x37
        /*0002*/ 	.short	(.L_21 - .L_20)
.L_20:
        /*0004*/ 	.word	0x00000082


	//----- nvinfo : EIATTR_KPARAM_INFO
	.align		4
.L_21:
        /*0008*/ 	.byte	0x04, 0x17
        /*000a*/ 	.short	(.L_23 - .L_22)
.L_22:
        /*000c*/ 	.word	0x00000000
        /*0010*/ 	.short	0x0005
        /*0012*/ 	.short	0x0024
        /*0014*/ 	.byte	0x00, 0xf0, 0x11, 0x00


	//----- nvinfo : EIATTR_KPARAM_INFO
	.align		4
.L_23:
        /*0018*/ 	.byte	0x04, 0x17
        /*001a*/ 	.short	(.L_25 - .L_24)
.L_24:
        /*001c*/ 	.word	0x00000000
        /*0020*/ 	.short	0x0004
        /*0022*/ 	.short	0x0020
        /*0024*/ 	.byte	0x00, 0xf0, 0x11, 0x00


	//----- nvinfo : EIATTR_KPARAM_INFO
	.align		4
.L_25:
        /*0028*/ 	.byte	0x04, 0x17
        /*002a*/ 	.short	(.L_27 - .L_26)
.L_26:
        /*002c*/ 	.word	0x00000000
        /*0030*/ 	.short	0x0003
        /*0032*/ 	.short	0x0018
        /*0034*/ 	.byte	0x00, 0xf5, 0x21, 0x00


	//----- nvinfo : EIATTR_KPARAM_INFO
	.align		4
.L_27:
        /*0038*/ 	.byte	0x04, 0x17
        /*003a*/ 	.short	(.L_29 - .L_28)
.L_28:
        /*003c*/ 	.word	0x00000000
        /*0040*/ 	.short	0x0002
        /*0042*/ 	.short	0x0010
        /*0044*/ 	.byte	0x00, 0xf5, 0x21, 0x00


	//----- nvinfo : EIATTR_KPARAM_INFO
	.align		4
.L_29:
        /*0048*/ 	.byte	0x04, 0x17
        /*004a*/ 	.short	(.L_31 - .L_30)
.L_30:
        /*004c*/ 	.word	0x00000000
        /*0050*/ 	.short	0x0001
        /*0052*/ 	.short	0x0008
        /*0054*/ 	.byte	0x00, 0xf5, 0x21, 0x00


	//----- nvinfo : EIATTR_KPARAM_INFO
	.align		4
.L_31:
        /*0058*/ 	.byte	0x04, 0x17
        /*005a*/ 	.short	(.L_33 - .L_32)
.L_32:
        /*005c*/ 	.word	0x00000000
        /*0060*/ 	.short	0x0000
        /*0062*/ 	.short	0x0000
        /*0064*/ 	.byte	0x00, 0xf5, 0x21, 0x00


	//----- nvinfo : EIATTR_SPARSE_MMA_MASK
	.align		4
.L_33:
        /*0068*/ 	.byte	0x03, 0x50
        /*006a*/ 	.short	0x0000


	//----- nvinfo : EIATTR_MAXREG_COUNT
	.align		4
        /*006c*/ 	.byte	0x03, 0x1b
        /*006e*/ 	.short	0x00ff


	//----- nvinfo : EIATTR_MERCURY_ISA_VERSION
	.align		4
        /*0070*/ 	.byte	0x03, 0x5f
        /*0072*/ 	.short	0x0101


	//----- nvinfo : EIATTR_VRC_CTA_INIT_COUNT
	.align		4
        /*0074*/ 	.byte	0x02, 0x4a
	.zero		1
	.zero		1


	//----- nvinfo : EIATTR_EXIT_INSTR_OFFSETS
	.align		4
        /*0078*/ 	.byte	0x04, 0x1c
        /*007a*/ 	.short	(.L_35 - .L_34)


	//   ....[0]....
.L_34:
        /*007c*/ 	.word	0x000003e0


	//   ....[1]....
        /*0080*/ 	.word	0x00001330


	//   ....[2]....
        /*0084*/ 	.word	0x000019c0


	//----- nvinfo : EIATTR_CRS_STACK_SIZE
	.align		4
.L_35:
        /*0088*/ 	.byte	0x04, 0x1e
        /*008a*/ 	.short	(.L_37 - .L_36)
.L_36:
        /*008c*/ 	.word	0x00000000


	//----- nvinfo : EIATTR_CBANK_PARAM_SIZE
	.align		4
.L_37:
        /*0090*/ 	.byte	0x03, 0x19
        /*0092*/ 	.short	0x0028


	//----- nvinfo : EIATTR_PARAM_CBANK
	.align		4
        /*0094*/ 	.byte	0x04, 0x0a
        /*0096*/ 	.short	(.L_39 - .L_38)
	.align		4
.L_38:
        /*0098*/ 	.word	index@(.nv.constant0._Z17softmax_normalizePKfS0_S0_Pfii)
        /*009c*/ 	.short	0x0380
        /*009e*/ 	.short	0x0028


	//----- nvinfo : EIATTR_SW_WAR
	.align		4
.L_39:
        /*00a0*/ 	.byte	0x04, 0x36
        /*00a2*/ 	.short	(.L_41 - .L_40)
.L_40:
        /*00a4*/ 	.word	0x00000008
.L_41:


//--------------------- .nv.info._Z13softmax_mergePKfS0_PfS1_i --------------------------
	.section	.nv.info._Z13softmax_mergePKfS0_PfS1_i,"",@"SHT_CUDA_INFO"
	.sectionflags	@""
	.align	4


	//----- nvinfo : EIATTR_CUDA_API_VERSION
	.align		4
        /*0000*/ 	.byte	0x04, 0x37
        /*0002*/ 	.short	(.L_43 - .L_42)
.L_42:
        /*0004*/ 	.word	0x00000082


	//----- nvinfo : EIATTR_KPARAM_INFO
	.align		4
.L_43:
        /*0008*/ 	.byte	0x04, 0x17
        /*000a*/ 	.short	(.L_45 - .L_44)
.L_44:
        /*000c*/ 	.word	0x00000000
        /*0010*/ 	.short	0x0004
        /*0012*/ 	.short	0x0020
        /*0014*/ 	.byte	0x00, 0xf0, 0x11, 0x00


	//----- nvinfo : EIATTR_KPARAM_INFO
	.align		4
.L_45:
        /*0018*/ 	.byte	0x04, 0x17
        /*001a*/ 	.short	(.L_47 - .L_46)
.L_46:
        /*001c*/ 	.word	0x00000000
        /*0020*/ 	.short	0x0003
        /*0022*/ 	.short	0x0018
        /*0024*/ 	.byte	0x00, 0xf5, 0x21, 0x00


	//----- nvinfo : EIATTR_KPARAM_INFO
	.align		4
.L_47:
        /*0028*/ 	.byte	0x04, 0x17
        /*002a*/ 	.short	(.L_49 - .L_48)
.L_48:
        /*002c*/ 	.word	0x00000000
        /*0030*/ 	.short	0x0002
        /*0032*/ 	.short	0x0010
        /*0034*/ 	.byte	0x00, 0xf5, 0x21, 0x00


	//----- nvinfo : EIATTR_KPARAM_INFO
	.align		4
.L_49:
        /*0038*/ 	.byte	0x04, 0x17
        /*003a*/ 	.short	(.L_51 - .L_50)
.L_50:
        /*003c*/ 	.word	0x00000000
        /*0040*/ 	.short	0x0001
        /*0042*/ 	.short	0x0008
        /*0044*/ 	.byte	0x00, 0xf5, 0x21, 0x00


	//----- nvinfo : EIATTR_KPARAM_INFO
	.align		4
.L_51:
        /*0048*/ 	.byte	0x04, 0x17
        /*004a*/ 	.short	(.L_53 - .L_52)
.L_52:
        /*004c*/ 	.word	0x00000000
        /*0050*/ 	.short	0x0000
        /*0052*/ 	.short	0x0000
        /*0054*/ 	.byte	0x00, 0xf5, 0x21, 0x00


	//----- nvinfo : EIATTR_SPARSE_MMA_MASK
	.align		4
.L_53:
        /*0058*/ 	.byte	0x03, 0x50
        /*005a*/ 	.short	0x0000


	//----- nvinfo : EIATTR_MAXREG_COUNT
	.align		4
        /*005c*/ 	.byte	0x03, 0x1b
        /*005e*/ 	.short	0x00ff


	//----- nvinfo : EIATTR_NUM_BARRIERS
	.align		4
        /*0060*/ 	.byte	0x02, 0x4c
        /*0062*/ 	.byte	0x01
	.zero		1


	//----- nvinfo : EIATTR_MERCURY_ISA_VERSION
	.align		4
        /*0064*/ 	.byte	0x03, 0x5f
        /*0066*/ 	.short	0x0101


	//----- nvinfo : EIATTR_UNUSED_LOAD_BYTE_OFFSET
	.align		4
        /*0068*/ 	.byte	0x04, 0x44
        /*006a*/ 	.short	(.L_55 - .L_54)


	//   ....[0]....
.L_54:
        /*006c*/ 	.word	0x00000260
        /*0070*/ 	.word	0x0000fff0


	//----- nvinfo : EIATTR_VRC_CTA_INIT_COUNT
	.align		4
.L_55:
        /*0074*/ 	.byte	0x02, 0x4a
	.zero		1
	.zero		1


	//----- nvinfo : EIATTR_EXIT_INSTR_OFFSETS
	.align		4
        /*0078*/ 	.byte	0x04, 0x1c
        /*007a*/ 	.short	(.L_57 - .L_56)


	//   ....[0]....
.L_56:
        /*007c*/ 	.word	0x00000180


	//   ....[1]....
        /*0080*/ 	.word	0x00000db0


	//----- nvinfo : EIATTR_CBANK_PARAM_SIZE
	.align		4
.L_57:
        /*0084*/ 	.byte	0x03, 0x19
        /*0086*/ 	.short	0x0024


	//----- nvinfo : EIATTR_PARAM_CBANK
	.align		4
        /*0088*/ 	.byte	0x04, 0x0a
        /*008a*/ 	.short	(.L_59 - .L_58)
	.align		4
.L_58:
        /*008c*/ 	.word	index@(.nv.constant0._Z13softmax_mergePKfS0_PfS1_i)
        /*0090*/ 	.short	0x0380
        /*0092*/ 	.short	0x0024


	//----- nvinfo : EIATTR_SW_WAR
	.align		4
.L_59:
        /*0094*/ 	.byte	0x04, 0x36
        /*0096*/ 	.short	(.L_61 - .L_60)
.L_60:
        /*0098*/ 	.word	0x00000008
.L_61:


//--------------------- .nv.info._Z20softmax_block_reducePKfPfS1_ii --------------------------
	.section	.nv.info._Z20softmax_block_reducePKfPfS1_ii,"",@"SHT_CUDA_INFO"
	.sectionflags	@""
	.align	4


	//----- nvinfo : EIATTR_CUDA_API_VERSION
	.align		4
        /*0000*/ 	.byte	0x04, 0x37
        /*0002*/ 	.short	(.L_63 - .L_62)
.L_62:
        /*0004*/ 	.word	0x00000082


	//----- nvinfo : EIATTR_KPARAM_INFO
	.align		4
.L_63:
        /*0008*/ 	.byte	0x04, 0x17
        /*000a*/ 	.short	(.L_65 - .L_64)
.L_64:
        /*000c*/ 	.word	0x00000000
        /*0010*/ 	.short	0x0004
        /*0012*/ 	.short	0x001c
        /*0014*/ 	.byte	0x00, 0xf0, 0x11, 0x00


	//----- nvinfo : EIATTR_KPARAM_INFO
	.align		4
.L_65:
        /*0018*/ 	.byte	0x04, 0x17
        /*001a*/ 	.short	(.L_67 - .L_66)
.L_66:
        /*001c*/ 	.word	0x00000000
        /*0020*/ 	.short	0x0003
        /*0022*/ 	.short	0x0018
        /*0024*/ 	.byte	0x00, 0xf0, 0x11, 0x00


	//----- nvinfo : EIATTR_KPARAM_INFO
	.align		4
.L_67:
        /*0028*/ 	.byte	0x04, 0x17
        /*002a*/ 	.short	(.L_69 - .L_68)
.L_68:
        /*002c*/ 	.word	0x00000000
        /*0030*/ 	.short	0x0002
        /*0032*/ 	.short	0x0010
        /*0034*/ 	.byte	0x00, 0xf5, 0x21, 0x00


	//----- nvinfo : EIATTR_KPARAM_INFO
	.align		4
.L_69:
        /*0038*/ 	.byte	0x04, 0x17
        /*003a*/ 	.short	(.L_71 - .L_70)
.L_70:
        /*003c*/ 	.word	0x00000000
        /*0040*/ 	.short	0x0001
        /*0042*/ 	.short	0x0008
        /*0044*/ 	.byte	0x00, 0xf5, 0x21, 0x00


	//----- nvinfo : EIATTR_KPARAM_INFO
	.align		4
.L_71:
        /*0048*/ 	.byte	0x04, 0x17
        /*004a*/ 	.short	(.L_73 - .L_72)
.L_72:
        /*004c*/ 	.word	0x00000000
        /*0050*/ 	.short	0x0000
        /*0052*/ 	.short	0x0000
        /*0054*/ 	.byte	0x00, 0xf5, 0x21, 0x00


	//----- nvinfo : EIATTR_SPARSE_MMA_MASK
	.align		4
.L_73:
        /*0058*/ 	.byte	0x03, 0x50
        /*005a*/ 	.short	0x0000


	//----- nvinfo : EIATTR_MAXREG_COUNT
	.align		4
        /*005c*/ 	.byte	0x03, 0x1b
        /*005e*/ 	.short	0x00ff


	//----- nvinfo : EIATTR_NUM_BARRIERS
	.align		4
        /*0060*/ 	.byte	0x02, 0x4c
        /*0062*/ 	.byte	0x01
	.zero		1


	//----- nvinfo : EIATTR_MERCURY_ISA_VERSION
	.align		4
        /*0064*/ 	.byte	0x03, 0x5f
        /*0066*/ 	.short	0x0101


	//----- nvinfo : EIATTR_COOP_GROUP_MASK_REGIDS
	.align		4
        /*0068*/ 	.byte	0x04, 0x29
        /*006a*/ 	.short	(.L_75 - .L_74)


	//   ....[0]....
.L_74:
        /*006c*/ 	.word	0xffffffff


	//   ....[1]....
        /*0070*/ 	.word	0xffffffff


	//   ....[2]....
        /*0074*/ 	.word	0xffffffff


	//   ....[3]....
        /*0078*/ 	.word	0xffffffff


	//   ....[4]....
        /*007c*/ 	.word	0xffffffff


	//   ....[5]....
        /*0080*/ 	.word	0xffffffff


	//   ....[6]....
        /*0084*/ 	.word	0xffffffff


	//   ....[7]....
        /*0088*/ 	.word	0xffffffff


	//   ....[8]....
        /*008c*/ 	.word	0xffffffff


	//   ....[9]....
        /*0090*/ 	.word	0xffffffff


	//----- nvinfo : EIATTR_COOP_GROUP_INSTR_OFFSETS
	.align		4
.L_75:
        /*0094*/ 	.byte	0x04, 0x28
        /*0096*/ 	.short	(.L_77 - .L_76)


	//   ....[0]....
.L_76:
        /*0098*/ 	.word	0x00000c10


	//   ....[1]....
        /*009c*/ 	.word	0x00000c50


	//   ....[2]....
        /*00a0*/ 	.word	0x00000cb0


	//   ....[3]....
        /*00a4*/ 	.word	0x00000cf0


	//   ....[4]....
        /*00a8*/ 	.word	0x00000d10


	//   ....[5]....
        /*00ac*/ 	.word	0x00001750


	//   ....[6]....
        /*00b0*/ 	.word	0x000017d0


	//   ....[7]....
        /*00b4*/ 	.word	0x00001820


	//   ....[8]....
        /*00b8*/ 	.word	0x00001840


	//   ....[9]....
        /*00bc*/ 	.word	0x00001860


	//----- nvinfo : EIATTR_VRC_CTA_INIT_COUNT
	.align		4
.L_77:
        /*00c0*/ 	.byte	0x02, 0x4a
	.zero		1
	.zero		1


	//----- nvinfo : EIATTR_EXIT_INSTR_OFFSETS
	.align		4
        /*00c4*/ 	.byte	0x04, 0x1c
        /*00c6*/ 	.short	(.L_79 - .L_78)


	//   ....[0]....
.L_78:
        /*00c8*/ 	.word	0x00001990


	//   ....[1]....
        /*00cc*/ 	.word	0x00001a20


	//----- nvinfo : EIATTR_CRS_STACK_SIZE
	.align		4
.L_79:
        /*00d0*/ 	.byte	0x04, 0x1e
        /*00d2*/ 	.short	(.L_81 - .L_80)
.L_80:
        /*00d4*/ 	.word	0x00000000


	//----- nvinfo : EIATTR_CBANK_PARAM_SIZE
	.align		4
.L_81:
        /*00d8*/ 	.byte	0x03, 0x19
        /*00da*/ 	.short	0x0020


	//----- nvinfo : EIATTR_PARAM_CBANK
	.align		4
        /*00dc*/ 	.byte	0x04, 0x0a
        /*00de*/ 	.short	(.L_83 - .L_82)
	.align		4
.L_82:
        /*00e0*/ 	.word	index@(.nv.constant0._Z20softmax_block_reducePKfPfS1_ii)
        /*00e4*/ 	.short	0x0380
        /*00e6*/ 	.short	0x0020


	//----- nvinfo : EIATTR_SW_WAR
	.align		4
.L_83:
        /*00e8*/ 	.byte	0x04, 0x36
        /*00ea*/ 	.short	(.L_85 - .L_84)
.L_84:
        /*00ec*/ 	.word	0x00000008
.L_85:


//--------------------- .nv.callgraph             --------------------------
	.section	.nv.callgraph,"",@"SHT_CUDA_CALLGRAPH"
	.align	4
	.sectionentsize	8
	.align		4
        /*0000*/ 	.word	0x00000000
	.align		4
        /*0004*/ 	.word	0xffffffff
	.align		4
        /*0008*/ 	.word	0x00000000
	.align		4
        /*000c*/ 	.word	0xfffffffe
	.align		4
        /*0010*/ 	.word	0x00000000
	.align		4
        /*0014*/ 	.word	0xfffffffd
	.align		4
        /*0018*/ 	.word	0x00000000
	.align		4
        /*001c*/ 	.word	0xfffffffc


//--------------------- .text._Z17softmax_normalizePKfS0_S0_Pfii --------------------------
	.section	.text._Z17softmax_normalizePKfS0_S0_Pfii,"ax",@progbits
	.align	128
        .global         _Z17softmax_normalizePKfS0_S0_Pfii
        .type           _Z17softmax_normalizePKfS0_S0_Pfii,@function
        .size           _Z17softmax_normalizePKfS0_S0_Pfii,(.L_x_61 - _Z17softmax_normalizePKfS0_S0_Pfii)
        .other          _Z17softmax_normalizePKfS0_S0_Pfii,@"STO_CUDA_ENTRY STV_DEFAULT"
_Z17softmax_normalizePKfS0_S0_Pfii:
.text._Z17softmax_normalizePKfS0_S0_Pfii:
[----:B------:R-:W-:Y:S08]  /*0000*/  LDC R1, c[0x0][0x37c] ;  /* 0x0000df00ff017b82 */ /* 0x000ff00000000800 */
[----:B------:R-:W0:Y:S08]  /*0010*/  LDC R5, c[0x0][0x3a4] ;  /* 0x0000e900ff057b82 */ /* 0x000e300000000800 */
[----:B------:R-:W1:Y:S08]  /*0020*/  LDC R4, c[0x0][0x3a0] ;  /* 0x0000e800ff047b82 */ /* 0x000e700000000800 */
[----:B------:R-:W2:Y:S01]  /*0030*/  LDC R20, c[0x0][0x360] ;  /* 0x0000d800ff147b82 */ /* 0x000ea20000000800 */
[----:B0-----:R-:W-:-:S02]  /*0040*/  IABS R2, R5 ;  /* 0x0000000500027213 */ /* 0x001fc40000000000 */
[----:B------:R-:W-:Y:S02]  /*0050*/  LOP3.LUT R12, RZ, R5, RZ, 0x33, !PT ;  /* 0x00000005ff0c7212 */ /* 0x000fe400078e33ff */
[----:B------:R-:W0:Y:S01]  /*0060*/  I2F.RP R0, R2 ;  /* 0x0000000200007306 */ /* 0x000e220000209400 */
[----:B-1----:R-:W-:-:S07]  /*0070*/  IABS R8, R4 ;  /* 0x0000000400087213 */ /* 0x002fce0000000000 */
[----:B--2---:R-:W1:Y:S01]  /*0080*/  I2F.U32.RP R10, R20 ;  /* 0x00000014000a7306 */ /* 0x004e620000209000 */
[----:B------:R-:W-:-:S07]  /*0090*/  ISETP.NE.U32.AND P3, PT, R20, RZ, PT ;  /* 0x000000ff1400720c */ /* 0x000fce0003f65070 */
[----:B0-----:R-:W0:Y:S08]  /*00a0*/  MUFU.RCP R0, R0 ;  /* 0x0000000000007308 */ /* 0x001e300000001000 */
[----:B-1----:R-:W-:Y:S01]  /*00b0*/  MUFU.RCP R10, R10 ;  /* 0x0000000a000a7308 */ /* 0x002fe20000001000 */
[----:B0-----:R-:W-:-:S07]  /*00c0*/  IADD3 R6, PT, PT, R0, 0xffffffe, RZ ;  /* 0x0ffffffe00067810 */ /* 0x001fce0007ffe0ff */
[----:B------:R0:W1:Y:S02]  /*00d0*/  F2I.FTZ.U32.TRUNC.NTZ R7, R6 ;  /* 0x0000000600077305 */ /* 0x000064000021f000 */
[----:B0-----:R-:W-:Y:S01]  /*00e0*/  HFMA2 R6, -RZ, RZ, 0, 0 ;  /* 0x00000000ff067431 */ /* 0x001fe200000001ff */
[----:B-1----:R-:W-:-:S05]  /*00f0*/  IADD3 R3, PT, PT, RZ, -R7, RZ ;  /* 0x80000007ff037210 */ /* 0x002fca0007ffe0ff */
[----:B------:R-:W-:-:S04]  /*0100*/  IMAD R3, R3, R2, RZ ;  /* 0x0000000203037224 */ /* 0x000fc800078e02ff */
[----:B------:R-:W-:Y:S01]  /*0110*/  IMAD.HI.U32 R3, R7, R3, R6 ;  /* 0x0000000307037227 */ /* 0x000fe200078e0006 */
[----:B------:R-:W-:Y:S02]  /*0120*/  MOV R7, R8 ;  /* 0x0000000800077202 */ /* 0x000fe40000000f00 */
[----:B------:R-:W-:-:S03]  /*0130*/  IADD3 R8, PT, PT, R10, 0xffffffe, RZ ;  /* 0x0ffffffe0a087810 */ /* 0x000fc60007ffe0ff */
[----:B------:R-:W-:Y:S01]  /*0140*/  IMAD.HI.U32 R0, R3, R7, RZ ;  /* 0x0000000703007227 */ /* 0x000fe200078e00ff */
[----:B------:R0:W1:Y:S04]  /*0150*/  F2I.FTZ.U32.TRUNC.NTZ R9, R8 ;  /* 0x0000000800097305 */ /* 0x000068000021f000 */
[----:B------:R-:W-:-:S05]  /*0160*/  IADD3 R6, PT, PT, -R0, RZ, RZ ;  /* 0x000000ff00067210 */ /* 0x000fca0007ffe1ff */
[C---:B------:R-:W-:Y:S02]  /*0170*/  IMAD R7, R2.reuse, R6, R7 ;  /* 0x0000000602077224 */ /* 0x040fe400078e0207 */
[----:B0-----:R-:W-:Y:S01]  /*0180*/  HFMA2 R8, -RZ, RZ, 0, 0 ;  /* 0x00000000ff087431 */ /* 0x001fe200000001ff */
[----:B------:R-:W0:Y:S02]  /*0190*/  S2R R6, SR_CTAID.X ;  /* 0x0000000000067919 */ /* 0x000e240000002500 */
[----:B------:R-:W-:-:S13]  /*01a0*/  ISETP.GT.U32.AND P1, PT, R2, R7, PT ;  /* 0x000000070200720c */ /* 0x000fda0003f24070 */
[-C--:B------:R-:W-:Y:S02]  /*01b0*/  @!P1 IADD3 R7, PT, PT, R7, -R2.reuse, RZ ;  /* 0x8000000207079210 */ /* 0x080fe40007ffe0ff */
[----:B------:R-:W-:Y:S02]  /*01c0*/  @!P1 IADD3 R0, PT, PT, R0, 0x1, RZ ;  /* 0x0000000100009810 */ /* 0x000fe40007ffe0ff */
[----:B------:R-:W-:Y:S02]  /*01d0*/  ISETP.GE.U32.AND P0, PT, R7, R2, PT ;  /* 0x000000020700720c */ /* 0x000fe40003f06070 */
[----:B------:R-:W-:-:S04]  /*01e0*/  LOP3.LUT R7, R4, R5, RZ, 0x3c, !PT ;  /* 0x0000000504077212 */ /* 0x000fc800078e3cff */
[----:B------:R-:W-:Y:S02]  /*01f0*/  ISETP.GE.AND P2, PT, R7, RZ, PT ;  /* 0x000000ff0700720c */ /* 0x000fe40003f46270 */
[----:B-1----:R-:W-:-:S05]  /*0200*/  IADD3 R7, PT, PT, RZ, -R9, RZ ;  /* 0x80000009ff077210 */ /* 0x002fca0007ffe0ff */
[----:B------:R-:W-:Y:S01]  /*0210*/  @P0 VIADD R0, R0, 0x1 ;  /* 0x0000000100000836 */ /* 0x000fe20000000000 */
[----:B------:R-:W-:Y:S01]  /*0220*/  ISETP.NE.AND P0, PT, R5, RZ, PT ;  /* 0x000000ff0500720c */ /* 0x000fe20003f05270 */
[----:B------:R-:W-:-:S04]  /*0230*/  IMAD R7, R7, R20, RZ ;  /* 0x0000001407077224 */ /* 0x000fc800078e02ff */
[----:B------:R-:W-:Y:S01]  /*0240*/  @!P2 IADD3 R0, PT, PT, -R0, RZ, RZ ;  /* 0x000000ff0000a210 */ /* 0x000fe20007ffe1ff */
[----:B------:R-:W-:Y:S01]  /*0250*/  IMAD.HI.U32 R8, R9, R7, R8 ;  /* 0x0000000709087227 */ /* 0x000fe200078e0008 */
[----:B0-----:R-:W-:Y:S02]  /*0260*/  IABS R9, R6 ;  /* 0x0000000600097213 */ /* 0x001fe40000000000 */
[----:B------:R-:W-:-:S03]  /*0270*/  SEL R7, R12, R0, !P0 ;  /* 0x000000000c077207 */ /* 0x000fc60004000000 */
[----:B------:R-:W-:-:S04]  /*0280*/  IMAD.HI.U32 R3, R3, R9, RZ ;  /* 0x0000000903037227 */ /* 0x000fc800078e00ff */
[----:B------:R-:W-:Y:S01]  /*0290*/  IMAD.HI.U32 R0, R8, R7, RZ ;  /* 0x0000000708007227 */ /* 0x000fe200078e00ff */
[----:B------:R-:W-:-:S04]  /*02a0*/  IADD3 R8, PT, PT, -R3, RZ, RZ ;  /* 0x000000ff03087210 */ /* 0x000fc80007ffe1ff */
[----:B------:R-:W-:Y:S01]  /*02b0*/  IADD3 R11, PT, PT, -R0, RZ, RZ ;  /* 0x000000ff000b7210 */ /* 0x000fe20007ffe1ff */
[----:B------:R-:W-:-:S04]  /*02c0*/  IMAD R9, R2, R8, R9 ;  /* 0x0000000802097224 */ /* 0x000fc800078e0209 */
[----:B------:R-:W-:Y:S01]  /*02d0*/  IMAD R11, R20, R11, R7 ;  /* 0x0000000b140b7224 */ /* 0x000fe200078e0207 */
[----:B------:R-:W-:-:S04]  /*02e0*/  ISETP.GT.U32.AND P1, PT, R2, R9, PT ;  /* 0x000000090200720c */ /* 0x000fc80003f24070 */
[----:B------:R-:W-:-:S09]  /*02f0*/  ISETP.GE.U32.AND P4, PT, R11, R20, PT ;  /* 0x000000140b00720c */ /* 0x000fd20003f86070 */
[----:B------:R-:W-:Y:S01]  /*0300*/  @!P1 IADD3 R9, PT, PT, R9, -R2, RZ ;  /* 0x8000000209099210 */ /* 0x000fe20007ffe0ff */
[----:B------:R-:W-:-:S03]  /*0310*/  @!P1 VIADD R3, R3, 0x1 ;  /* 0x0000000103039836 */ /* 0x000fc60000000000 */
[-C--:B------:R-:W-:Y:S02]  /*0320*/  @P4 IADD3 R11, PT, PT, R11, -R20.reuse, RZ ;  /* 0x800000140b0b4210 */ /* 0x080fe40007ffe0ff */
[----:B------:R-:W-:Y:S02]  /*0330*/  @P4 IADD3 R0, PT, PT, R0, 0x1, RZ ;  /* 0x0000000100004810 */ /* 0x000fe40007ffe0ff */
[----:B------:R-:W-:Y:S02]  /*0340*/  ISETP.GE.U32.AND P2, PT, R11, R20, PT ;  /* 0x000000140b00720c */ /* 0x000fe40003f46070 */
[----:B------:R-:W-:Y:S01]  /*0350*/  ISETP.GE.U32.AND P4, PT, R9, R2, PT ;  /* 0x000000020900720c */ /* 0x000fe20003f86070 */
[----:B------:R-:W0:Y:S01]  /*0360*/  LDC.64 R10, c[0x0][0x390] ;  /* 0x0000e400ff0a7b82 */ /* 0x000e220000000a00 */
[----:B------:R-:W-:-:S04]  /*0370*/  LOP3.LUT R2, R6, R5, RZ, 0x3c, !PT ;  /* 0x0000000506027212 */ /* 0x000fc800078e3cff */
[----:B------:R-:W-:-:S03]  /*0380*/  ISETP.GE.AND P1, PT, R2, RZ, PT ;  /* 0x000000ff0200720c */ /* 0x000fc60003f26270 */
[----:B------:R-:W1:Y:S02]  /*0390*/  LDC.64 R8, c[0x0][0x388] ;  /* 0x0000e200ff087b82 */ /* 0x000e640000000a00 */
[----:B------:R-:W-:Y:S02]  /*03a0*/  @P2 IADD3 R0, PT, PT, R0, 0x1, RZ ;  /* 0x0000000100002810 */ /* 0x000fe40007ffe0ff */
[----:B------:R-:W-:Y:S02]  /*03b0*/  @!P3 LOP3.LUT R0, RZ, R20, RZ, 0x33, !PT ;  /* 0x00000014ff00b212 */ /* 0x000fe400078e33ff */
[----:B------:R-:W-:Y:S02]  /*03c0*/  @P4 IADD3 R3, PT, PT, R3, 0x1, RZ ;  /* 0x0000000103034810 */ /* 0x000fe40007ffe0ff */
[----:B------:R-:W-:-:S13]  /*03d0*/  ISETP.GE.AND P2, PT, R0, 0x4, PT ;  /* 0x000000040000780c */ /* 0x000fda0003f46270 */
[----:B------:R-:W-:Y:S05]  /*03e0*/  @!P2 EXIT ;  /* 0x000000000000a94d */ /* 0x000fea0003800000 */
[----:B------:R-:W2:Y:S01]  /*03f0*/  LDCU.64 UR4, c[0x0][0x358] ;  /* 0x00006b00ff0477ac */ /* 0x000ea20008000a00 */
[----:B------:R-:W-:Y:S01]  /*0400*/  @!P1 IADD3 R3, PT, PT, -R3, RZ, RZ ;  /* 0x000000ff03039210 */ /* 0x000fe20007ffe1ff */
[----:B------:R-:W3:Y:S03]  /*0410*/  LDCU.64 UR6, c[0x0][0x380] ;  /* 0x00007000ff0677ac */ /* 0x000ee60008000a00 */
[----:B------:R-:W-:Y:S01]  /*0420*/  SEL R13, R12, R3, !P0 ;  /* 0x000000030c0d7207 */ /* 0x000fe20004000000 */
[----:B------:R-:W4:Y:S04]  /*0430*/  LDCU.64 UR8, c[0x0][0x398] ;  /* 0x00007300ff0877ac */ /* 0x000f280008000a00 */
[----:B-1----:R-:W-:-:S04]  /*0440*/  IMAD.WIDE R8, R13, 0x4, R8 ;  /* 0x000000040d087825 */ /* 0x002fc800078e0208 */
[C---:B0-----:R-:W-:Y:S01]  /*0450*/  IMAD.WIDE R10, R13.reuse, 0x4, R10 ;  /* 0x000000040d0a7825 */ /* 0x041fe200078e020a */
[----:B--2---:R0:W5:Y:S04]  /*0460*/  LDG.E.CONSTANT R3, desc[UR4][R8.64] ;  /* 0x0000000408037981 */ /* 0x004168000c1e9900 */
[----:B------:R0:W5:Y:S01]  /*0470*/  LDG.E.CONSTANT R2, desc[UR4][R10.64] ;  /* 0x000000040a027981 */ /* 0x000162000c1e9900 */
[----:B------:R-:W-:Y:S02]  /*0480*/  IADD3 R12, PT, PT, -R13, RZ, RZ ;  /* 0x000000ff0d0c7210 */ /* 0x000fe40007ffe1ff */
[----:B------:R-:W-:Y:S01]  /*0490*/  MOV R24, RZ ;  /* 0x000000ff00187202 */ /* 0x000fe20000000f00 */
[----:B------:R-:W1:Y:S02]  /*04a0*/  S2R R19, SR_TID.X ;  /* 0x0000000000137919 */ /* 0x000e640000002100 */
[----:B------:R-:W-:-:S04]  /*04b0*/  IMAD R6, R5, R12, R6 ;  /* 0x0000000c05067224 */ /* 0x000fc800078e0206 */
[----:B------:R-:W-:-:S05]  /*04c0*/  IMAD R6, R6, R7, RZ ;  /* 0x0000000706067224 */ /* 0x000fca00078e02ff */
[----:B------:R-:W-:-:S03]  /*04d0*/  SHF.R.S32.HI R7, RZ, 0x1f, R6 ;  /* 0x0000001fff077819 */ /* 0x000fc60000011406 */
[----:B------:R-:W-:Y:S01]  /*04e0*/  IMAD.WIDE R4, R13, R4, R6 ;  /* 0x000000040d047225 */ /* 0x000fe200078e0206 */
[----:B------:R-:W-:-:S04]  /*04f0*/  LOP3.LUT R6, R0, 0x7ffffffc, RZ, 0xc0, !PT ;  /* 0x7ffffffc00067812 */ /* 0x000fc800078ec0ff */
[----:B------:R-:W-:Y:S02]  /*0500*/  ISETP.NE.AND P0, PT, R6, 0x4, PT ;  /* 0x000000040600780c */ /* 0x000fe40003f05270 */
[C---:B------:R-:W-:Y:S02]  /*0510*/  SHF.L.U32 R26, R4.reuse, 0x2, RZ ;  /* 0x00000002041a7819 */ /* 0x040fe400000006ff */
[----:B------:R-:W-:Y:S02]  /*0520*/  SHF.L.U64.HI R4, R4, 0x2, R5 ;  /* 0x0000000204047819 */ /* 0x000fe40000010205 */
[----:B------:R-:W-:Y:S02]  /*0530*/  SHF.R.S32.HI R5, RZ, 0x1f, R0 ;  /* 0x0000001fff057819 */ /* 0x000fe40000011400 */
[C---:B---3--:R-:W-:Y:S02]  /*0540*/  IADD3 R28, P1, PT, R26.reuse, UR6, RZ ;  /* 0x000000061a1c7c10 */ /* 0x048fe4000ff3e0ff */
[----:B----4-:R-:W-:-:S02]  /*0550*/  IADD3 R26, P2, PT, R26, UR8, RZ ;  /* 0x000000081a1a7c10 */ /* 0x010fc4000ff5e0ff */
[----:B------:R-:W-:Y:S02]  /*0560*/  LEA.HI R5, R5, R0, RZ, 0x2 ;  /* 0x0000000005057211 */ /* 0x000fe400078f10ff */
[C---:B------:R-:W-:Y:S02]  /*0570*/  IADD3.X R29, PT, PT, R4.reuse, UR7, RZ, P1, !PT ;  /* 0x00000007041d7c10 */ /* 0x040fe40008ffe4ff */
[----:B------:R-:W-:Y:S02]  /*0580*/  IADD3.X R27, PT, PT, R4, UR9, RZ, P2, !PT ;  /* 0x00000009041b7c10 */ /* 0x000fe400097fe4ff */
[----:B------:R-:W-:Y:S01]  /*0590*/  SHF.R.S32.HI R18, RZ, 0x2, R5 ;  /* 0x00000002ff127819 */ /* 0x000fe20000011405 */
[----:B01----:R-:W-:Y:S06]  /*05a0*/  @!P0 BRA `(.L_x_0) ;  /* 0x0000000c00588947 */ /* 0x003fec0003800000 */
[----:B------:R-:W-:Y:S02]  /*05b0*/  LOP3.LUT R24, R18, 0x1ffffffe, RZ, 0xc0, !PT ;  /* 0x1ffffffe12187812 */ /* 0x000fe400078ec0ff */
[-C--:B------:R-:W-:Y:S02]  /*05c0*/  IADD3 R22, PT, PT, R20, R19.reuse, RZ ;  /* 0x0000001314167210 */ /* 0x080fe40007ffe0ff */
[----:B------:R-:W-:Y:S02]  /*05d0*/  MOV R21, R19 ;  /* 0x0000001300157202 */ /* 0x000fe40000000f00 */
[----:B------:R-:W-:-:S07]  /*05e0*/  IADD3 R23, PT, PT, -R24, RZ, RZ ;  /* 0x000000ff18177210 */ /* 0x000fce0007ffe1ff */
.L_x_17:
[----:B0-----:R-:W-:-:S06]  /*05f0*/  IMAD.WIDE.U32 R4, R21, 0x10, R28 ;  /* 0x0000001015047825 */ /* 0x001fcc00078e001c */
[----:B------:R-:W2:Y:S01]  /*0600*/  LDG.E.128.CONSTANT R4, desc[UR4][R4.64] ;  /* 0x0000000404047981 */ /* 0x000ea2000c1e9d00 */
[----:B------:R-:W-:Y:S02]  /*0610*/  HFMA2 R11, -RZ, RZ, 3.7421875, 0 ;  /* 0x437c0000ff0b7431 */ /* 0x000fe400000001ff */
[----:B------:R-:W-:Y:S01]  /*0620*/  IMAD.MOV.U32 R9, RZ, RZ, 0x3bbb989d ;  /* 0x3bbb989dff097424 */ /* 0x000fe200078e00ff */
[----:B------:R-:W-:Y:S01]  /*0630*/  IADD3 R23, PT, PT, R23, 0x2, RZ ;  /* 0x0000000217177810 */ /* 0x000fe20007ffe0ff */
[----:B------:R-:W-:Y:S03]  /*0640*/  BSSY.RECONVERGENT B2, `(.L_x_1) ;  /* 0x0000016000027945 */ /* 0x000fe60003800200 */
[----:B------:R-:W-:Y:S01]  /*0650*/  ISETP.NE.AND P1, PT, R23, RZ, PT ;  /* 0x000000ff1700720c */ /* 0x000fe20003f25270 */
[----:B--2--5:R-:W-:-:S04]  /*0660*/  FADD R0, -R3, R4 ;  /* 0x0000000403007221 */ /* 0x024fc80000000100 */
[----:B------:R-:W-:-:S04]  /*0670*/  FFMA.SAT R8, R0, R9, 0.5 ;  /* 0x3f00000000087423 */ /* 0x000fc80000002009 */
[----:B------:R-:W-:Y:S02]  /*0680*/  FFMA.RM R8, R8, R11, 12582913 ;  /* 0x4b40000108087423 */ /* 0x000fe4000000400b */
[----:B------:R-:W0:Y:S02]  /*0690*/  MUFU.RCP R11, R2 ;  /* 0x00000002000b7308 */ /* 0x000e240000001000 */
[----:B------:R-:W-:-:S04]  /*06a0*/  FADD R9, R8, -12583039 ;  /* 0xcb40007f08097421 */ /* 0x000fc80000000000 */
[----:B------:R-:W-:-:S04]  /*06b0*/  FFMA R9, R0, 1.4426950216293334961, -R9 ;  /* 0x3fb8aa3b00097823 */ /* 0x000fc80000000809 */
[----:B------:R-:W-:Y:S01]  /*06c0*/  FFMA R9, R0, 1.925963033500011079e-08, R9 ;  /* 0x32a5706000097823 */ /* 0x000fe20000000009 */
[----:B------:R-:W-:-:S05]  /*06d0*/  SHF.L.U32 R0, R8, 0x17, RZ ;  /* 0x0000001708007819 */ /* 0x000fca00000006ff */
[----:B------:R-:W1:Y:S01]  /*06e0*/  MUFU.EX2 R9, R9 ;  /* 0x0000000900097308 */ /* 0x000e620000000800 */
[----:B0-----:R-:W-:-:S04]  /*06f0*/  FFMA R4, -R2, R11, 1 ;  /* 0x3f80000002047423 */ /* 0x001fc8000000010b */
[----:B------:R-:W-:Y:S01]  /*0700*/  FFMA R11, R11, R4, R11 ;  /* 0x000000040b0b7223 */ /* 0x000fe2000000000b */
[----:B-1----:R-:W-:-:S04]  /*0710*/  FMUL R0, R0, R9 ;  /* 0x0000000900007220 */ /* 0x002fc80000400000 */
[----:B------:R-:W0:Y:S01]  /*0720*/  FCHK P0, R0, R2 ;  /* 0x0000000200007302 */ /* 0x000e220000000000 */
[----:B------:R-:W-:-:S04]  /*0730*/  FFMA R8, R0, R11, RZ ;  /* 0x0000000b00087223 */ /* 0x000fc800000000ff */
[----:B------:R-:W-:-:S04]  /*0740*/  FFMA R4, -R2, R8, R0 ;  /* 0x0000000802047223 */ /* 0x000fc80000000100 */
[----:B------:R-:W-:Y:S01]  /*0750*/  FFMA R8, R11, R4, R8 ;  /* 0x000000040b087223 */ /* 0x000fe20000000008 */
[----:B0-----:R-:W-:Y:S06]  /*0760*/  @!P0 BRA `(.L_x_2) ;  /* 0x00000000000c8947 */ /* 0x001fec0003800000 */
[----:B------:R-:W-:-:S07]  /*0770*/  MOV R4, 0x790 ;  /* 0x0000079000047802 */ /* 0x000fce0000000f00 */
[----:B------:R-:W-:Y:S05]  /*0780*/  CALL.REL.NOINC `($__internal_0_$__cuda_sm3x_div_rn_noftz_f32_slowpath) ;  /* 0x0000001000907944 */ /* 0x000fea0003c00000 */
[----:B------:R-:W-:-:S07]  /*0790*/  MOV R8, R11 ;  /* 0x0000000b00087202 */ /* 0x000fce0000000f00 */
.L_x_2:
[----:B------:R-:W-:Y:S05]  /*07a0*/  BSYNC.RECONVERGENT B2 ;  /* 0x0000000000027941 */ /* 0x000fea0003800200 */
.L_x_1:
[----:B------:R-:W-:Y:S02]  /*07b0*/  HFMA2 R0, -RZ, RZ, 0.96630859375, -0.0022525787353515625 ;  /* 0x3bbb989dff007431 */ /* 0x000fe400000001ff */
[----:B------:R-:W-:Y:S01]  /*07c0*/  FADD R5, -R3, R5 ;  /* 0x0000000503057221 */ /* 0x000fe20000000100 */
[----:B------:R-:W-:Y:S01]  /*07d0*/  MOV R9, 0x437c0000 ;  /* 0x437c000000097802 */ /* 0x000fe20000000f00 */
[----:B------:R-:W-:Y:S02]  /*07e0*/  BSSY.RECONVERGENT B2, `(.L_x_3) ;  /* 0x0000015000027945 */ /* 0x000fe40003800200 */
[----:B------:R-:W-:-:S04]  /*07f0*/  FFMA.SAT R0, R5, R0, 0.5 ;  /* 0x3f00000005007423 */ /* 0x000fc80000002000 */
[----:B------:R-:W-:Y:S02]  /*0800*/  FFMA.RM R0, R0, R9, 12582913 ;  /* 0x4b40000100007423 */ /* 0x000fe40000004009 */
[----:B------:R-:W0:Y:S02]  /*0810*/  MUFU.RCP R9, R2 ;  /* 0x0000000200097308 */ /* 0x000e240000001000 */
[C---:B------:R-:W-:Y:S01]  /*0820*/  FADD R4, R0.reuse, -12583039 ;  /* 0xcb40007f00047421 */ /* 0x040fe20000000000 */
[----:B------:R-:W-:-:S03]  /*0830*/  SHF.L.U32 R0, R0, 0x17, RZ ;  /* 0x0000001700007819 */ /* 0x000fc600000006ff */
[----:B------:R-:W-:-:S04]  /*0840*/  FFMA R4, R5, 1.4426950216293334961, -R4 ;  /* 0x3fb8aa3b05047823 */ /* 0x000fc80000000804 */
[----:B------:R-:W-:-:S04]  /*0850*/  FFMA R4, R5, 1.925963033500011079e-08, R4 ;  /* 0x32a5706005047823 */ /* 0x000fc80000000004 */
        /* <DEDUP_REMOVED lines=9> */
[----:B------:R-:W-:Y:S02]  /*08f0*/  MOV R0, R11 ;  /* 0x0000000b00007202 */ /* 0x000fe40000000f00 */
[----:B------:R-:W-:-:S07]  /*0900*/  MOV R4, 0x920 ;  /* 0x0000092000047802 */ /* 0x000fce0000000f00 */
[----:B------:R-:W-:Y:S05]  /*0910*/  CALL.REL.NOINC `($__internal_0_$__cuda_sm3x_div_rn_noftz_f32_slowpath) ;  /* 0x00000010002c7944 */ /* 0x000fea0003c00000 */
[----:B------:R-:W-:-:S07]  /*0920*/  IMAD.MOV.U32 R9, RZ, RZ, R11 ;  /* 0x000000ffff097224 */ /* 0x000fce00078e000b */
.L_x_4:
[----:B------:R-:W-:Y:S05]  /*0930*/  BSYNC.RECONVERGENT B2 ;  /* 0x0000000000027941 */ /* 0x000fea0003800200 */
.L_x_3:
        /* <DEDUP_REMOVED lines=10> */
[----:B------:R-:W-:-:S06]  /*09e0*/  FFMA R5, R6, 1.925963033500011079e-08, R5 ;  /* 0x32a5706006057823 */ /* 0x000fcc0000000005 */
        /* <DEDUP_REMOVED lines=12> */
[----:B------:R-:W-:-:S07]  /*0ab0*/  MOV R10, R11 ;  /* 0x0000000b000a7202 */ /* 0x000fce0000000f00 */
.L_x_6:
[----:B------:R-:W-:Y:S05]  /*0ac0*/  BSYNC.RECONVERGENT B2 ;  /* 0x0000000000027941 */ /* 0x000fea0003800200 */
.L_x_5:
[----:B------:R-:W-:Y:S02]  /*0ad0*/  HFMA2 R0, -RZ, RZ, 0.96630859375, -0.0022525787353515625 ;  /* 0x3bbb989dff007431 */ /* 0x000fe400000001ff */
[----:B------:R-:W-:Y:S01]  /*0ae0*/  FADD R7, -R3, R7 ;  /* 0x0000000703077221 */ /* 0x000fe20000000100 */
[----:B------:R-:W-:Y:S01]  /*0af0*/  MOV R5, 0x437c0000 ;  /* 0x437c000000057802 */ /* 0x000fe20000000f00 */
[----:B------:R-:W0:Y:S01]  /*0b00*/  MUFU.RCP R11, R2 ;  /* 0x00000002000b7308 */ /* 0x000e220000001000 */
[----:B------:R-:W-:Y:S01]  /*0b10*/  BSSY.RECONVERGENT B2, `(.L_x_7) ;  /* 0x0000013000027945 */ /* 0x000fe20003800200 */
[----:B------:R-:W-:-:S04]  /*0b20*/  FFMA.SAT R0, R7, R0, 0.5 ;  /* 0x3f00000007007423 */ /* 0x000fc80000002000 */
[----:B------:R-:W-:-:S04]  /*0b30*/  FFMA.RM R0, R0, R5, 12582913 ;  /* 0x4b40000100007423 */ /* 0x000fc80000004005 */
[C---:B------:R-:W-:Y:S01]  /*0b40*/  FADD R4, R0.reuse, -12583039 ;  /* 0xcb40007f00047421 */ /* 0x040fe20000000000 */
[----:B------:R-:W-:Y:S01]  /*0b50*/  SHF.L.U32 R0, R0, 0x17, RZ ;  /* 0x0000001700007819 */ /* 0x000fe200000006ff */
[----:B0-----:R-:W-:Y:S02]  /*0b60*/  FFMA R6, -R2, R11, 1 ;  /* 0x3f80000002067423 */ /* 0x001fe4000000010b */
[----:B------:R-:W-:Y:S02]  /*0b70*/  FFMA R4, R7, 1.4426950216293334961, -R4 ;  /* 0x3fb8aa3b07047823 */ /* 0x000fe40000000804 */
[----:B------:R-:W-:Y:S02]  /*0b80*/  FFMA R11, R11, R6, R11 ;  /* 0x000000060b0b7223 */ /* 0x000fe4000000000b */
[----:B------:R-:W-:-:S04]  /*0b90*/  FFMA R4, R7, 1.925963033500011079e-08, R4 ;  /* 0x32a5706007047823 */ /* 0x000fc80000000004 */
[----:B------:R-:W0:Y:S02]  /*0ba0*/  MUFU.EX2 R5, R4 ;  /* 0x0000000400057308 */ /* 0x000e240000000800 */
[----:B0-----:R-:W-:-:S06]  /*0bb0*/  FMUL R7, R0, R5 ;  /* 0x0000000500077220 */ /* 0x001fcc0000400000 */
        /* <DEDUP_REMOVED lines=8> */
.L_x_8:
[----:B------:R-:W-:Y:S05]  /*0c40*/  BSYNC.RECONVERGENT B2 ;  /* 0x0000000000027941 */ /* 0x000fea0003800200 */
.L_x_7:
[----:B------:R-:W-:-:S06]  /*0c50*/  IMAD.WIDE.U32 R4, R22, 0x10, R28 ;  /* 0x0000001016047825 */ /* 0x000fcc00078e001c */
[----:B------:R-:W2:Y:S01]  /*0c60*/  LDG.E.128.CONSTANT R4, desc[UR4][R4.64] ;  /* 0x0000000404047981 */ /* 0x000ea2000c1e9d00 */
[----:B------:R-:W-:Y:S02]  /*0c70*/  HFMA2 R15, -RZ, RZ, 3.7421875, 0 ;  /* 0x437c0000ff0f7431 */ /* 0x000fe400000001ff */
[----:B------:R-:W-:Y:S01]  /*0c80*/  IMAD.MOV.U32 R13, RZ, RZ, 0x3bbb989d ;  /* 0x3bbb989dff0d7424 */ /* 0x000fe200078e00ff */
[----:B------:R-:W-:Y:S01]  /*0c90*/  BSSY.RECONVERGENT B2, `(.L_x_9) ;  /* 0x0000018000027945 */ /* 0x000fe20003800200 */
[----:B--2---:R-:W-:-:S04]  /*0ca0*/  FADD R0, -R3, R4 ;  /* 0x0000000403007221 */ /* 0x004fc80000000100 */
[----:B------:R-:W-:-:S04]  /*0cb0*/  FFMA.SAT R12, R0, R13, 0.5 ;  /* 0x3f000000000c7423 */ /* 0x000fc8000000200d */
[----:B------:R-:W-:Y:S02]  /*0cc0*/  FFMA.RM R14, R12, R15, 12582913 ;  /* 0x4b4000010c0e7423 */ /* 0x000fe4000000400f */
[----:B------:R-:W0:Y:S02]  /*0cd0*/  MUFU.RCP R15, R2 ;  /* 0x00000002000f7308 */ /* 0x000e240000001000 */
[C---:B------:R-:W-:Y:S01]  /*0ce0*/  FADD R13, R14.reuse, -12583039 ;  /* 0xcb40007f0e0d7421 */ /* 0x040fe20000000000 */
[----:B------:R-:W-:-:S03]  /*0cf0*/  SHF.L.U32 R14, R14, 0x17, RZ ;  /* 0x000000170e0e7819 */ /* 0x000fc600000006ff */
[----:B------:R-:W-:-:S04]  /*0d00*/  FFMA R13, R0, 1.4426950216293334961, -R13 ;  /* 0x3fb8aa3b000d7823 */ /* 0x000fc8000000080d */
[----:B------:R-:W-:Y:S01]  /*0d10*/  FFMA R16, R0, 1.925963033500011079e-08, R13 ;  /* 0x32a5706000107823 */ /* 0x000fe2000000000d */
[----:B------:R-:W-:-:S03]  /*0d20*/  IMAD.WIDE.U32 R12, R21, 0x10, R26 ;  /* 0x00000010150c7825 */ /* 0x000fc600078e001a */
[----:B------:R-:W1:Y:S02]  /*0d30*/  MUFU.EX2 R17, R16 ;  /* 0x0000001000117308 */ /* 0x000e640000000800 */
[----:B------:R2:W-:Y:S01]  /*0d40*/  STG.E.128 desc[UR4][R12.64], R8 ;  /* 0x000000080c007986 */ /* 0x0005e2000c101d04 */
[----:B0-----:R-:W-:-:S04]  /*0d50*/  FFMA R0, -R2, R15, 1 ;  /* 0x3f80000002007423 */ /* 0x001fc8000000010f */
[----:B------:R-:W-:Y:S01]  /*0d60*/  FFMA R0, R15, R0, R15 ;  /* 0x000000000f007223 */ /* 0x000fe2000000000f */
[----:B-1----:R-:W-:-:S04]  /*0d70*/  FMUL R17, R14, R17 ;  /* 0x000000110e117220 */ /* 0x002fc80000400000 */
[----:B------:R-:W0:Y:S01]  /*0d80*/  FCHK P0, R17, R2 ;  /* 0x0000000211007302 */ /* 0x000e220000000000 */
[----:B------:R-:W-:-:S04]  /*0d90*/  FFMA R15, R0, R17, RZ ;  /* 0x00000011000f7223 */ /* 0x000fc800000000ff */
[----:B------:R-:W-:-:S04]  /*0da0*/  FFMA R4, -R2, R15, R17 ;  /* 0x0000000f02047223 */ /* 0x000fc80000000111 */
[----:B--2---:R-:W-:Y:S01]  /*0db0*/  FFMA R8, R0, R4, R15 ;  /* 0x0000000400087223 */ /* 0x004fe2000000000f */
[----:B0-----:R-:W-:Y:S06]  /*0dc0*/  @!P0 BRA `(.L_x_10) ;  /* 0x0000000000108947 */ /* 0x001fec0003800000 */
[----:B------:R-:W-:Y:S02]  /*0dd0*/  MOV R0, R17 ;  /* 0x0000001100007202 */ /* 0x000fe40000000f00 */
[----:B------:R-:W-:-:S07]  /*0de0*/  MOV R4, 0xe00 ;  /* 0x00000e0000047802 */ /* 0x000fce0000000f00 */
[----:B------:R-:W-:Y:S05]  /*0df0*/  CALL.REL.NOINC `($__internal_0_$__cuda_sm3x_div_rn_noftz_f32_slowpath) ;  /* 0x0000000800f47944 */ /* 0x000fea0003c00000 */
[----:B------:R-:W-:-:S07]  /*0e00*/  MOV R8, R11 ;  /* 0x0000000b00087202 */ /* 0x000fce0000000f00 */
.L_x_10:
[----:B------:R-:W-:Y:S05]  /*0e10*/  BSYNC.RECONVERGENT B2 ;  /* 0x0000000000027941 */ /* 0x000fea0003800200 */
.L_x_9:
        /* <DEDUP_REMOVED lines=24> */
.L_x_12:
[----:B------:R-:W-:Y:S05]  /*0fa0*/  BSYNC.RECONVERGENT B2 ;  /* 0x0000000000027941 */ /* 0x000fea0003800200 */
.L_x_11:
[----:B------:R-:W-:Y:S02]  /*0fb0*/  HFMA2 R11, -RZ, RZ, 3.7421875, 0 ;  /* 0x437c0000ff0b7431 */ /* 0x000fe400000001ff */
[----:B------:R-:W-:Y:S02]  /*0fc0*/  IMAD.MOV.U32 R5, RZ, RZ, 0x3bbb989d ;  /* 0x3bbb989dff057424 */ /* 0x000fe400078e00ff */
[----:B------:R-:W-:Y:S01]  /*0fd0*/  FADD R6, -R3, R6 ;  /* 0x0000000603067221 */ /* 0x000fe20000000100 */
[----:B------:R-:W-:Y:S03]  /*0fe0*/  BSSY.RECONVERGENT B2, `(.L_x_13) ;  /* 0x0000015000027945 */ /* 0x000fe60003800200 */
        /* <DEDUP_REMOVED lines=20> */
.L_x_14:
[----:B------:R-:W-:Y:S05]  /*1130*/  BSYNC.RECONVERGENT B2 ;  /* 0x0000000000027941 */ /* 0x000fea0003800200 */
.L_x_13:
        /* <DEDUP_REMOVED lines=23> */
.L_x_16:
[----:B------:R-:W-:Y:S05]  /*12b0*/  BSYNC.RECONVERGENT B2 ;  /* 0x0000000000027941 */ /* 0x000fea0003800200 */
.L_x_15:
[----:B------:R-:W-:Y:S01]  /*12c0*/  IMAD.WIDE.U32 R4, R22, 0x10, R26 ;  /* 0x0000001016047825 */ /* 0x000fe200078e001a */
[----:B------:R-:W-:-:S03]  /*12d0*/  LEA R21, R20, R21, 0x1 ;  /* 0x0000001514157211 */ /* 0x000fc600078e08ff */
[----:B------:R-:W-:Y:S01]  /*12e0*/  IMAD R22, R20, 0x2, R22 ;  /* 0x0000000214167824 */ /* 0x000fe200078e0216 */
[----:B------:R0:W-:Y:S01]  /*12f0*/  STG.E.128 desc[UR4][R4.64], R8 ;  /* 0x0000000804007986 */ /* 0x0001e2000c101d04 */
[----:B------:R-:W-:Y:S05]  /*1300*/  @P1 BRA `(.L_x_17) ;  /* 0xfffffff000b81947 */ /* 0x000fea000383ffff */
.L_x_0:
[----:B------:R-:W-:-:S04]  /*1310*/  LOP3.LUT R18, R18, 0x1, RZ, 0xc0, !PT ;  /* 0x0000000112127812 */ /* 0x000fc800078ec0ff */
[----:B------:R-:W-:-:S13]  /*1320*/  ISETP.NE.U32.AND P0, PT, R18, 0x1, PT ;  /* 0x000000011200780c */ /* 0x000fda0003f05070 */
[----:B------:R-:W-:Y:S05]  /*1330*/  @P0 EXIT ;  /* 0x000000000000094d */ /* 0x000fea0003800000 */
[----:B------:R-:W-:-:S04]  /*1340*/  IMAD R19, R20, R24, R19 ;  /* 0x0000001814137224 */ /* 0x000fc800078e0213 */
[----:B0-----:R-:W-:-:S06]  /*1350*/  IMAD.WIDE.U32 R4, R19, 0x10, R28 ;  /* 0x0000001013047825 */ /* 0x001fcc00078e001c */
[----:B------:R-:W2:Y:S01]  /*1360*/  LDG.E.128.CONSTANT R4, desc[UR4][R4.64] ;  /* 0x0000000404047981 */ /* 0x000ea2000c1e9d00 */
[----:B------:R-:W-:Y:S01]  /*1370*/  HFMA2 R9, -RZ, RZ, 0.96630859375, -0.0022525787353515625 ;  /* 0x3bbb989dff097431 */ /* 0x000fe200000001ff */
[----:B------:R-:W-:Y:S01]  /*1380*/  MOV R11, 0x437c0000 ;  /* 0x437c0000000b7802 */ /* 0x000fe20000000f00 */
[----:B------:R-:W-:Y:S01]  /*1390*/  BSSY.RECONVERGENT B2, `(.L_x_18) ;  /* 0x0000016000027945 */ /* 0x000fe20003800200 */
[----:B--2--5:R-:W-:-:S04]  /*13a0*/  FADD R0, -R3, R4 ;  /* 0x0000000403007221 */ /* 0x024fc80000000100 */
        /* <DEDUP_REMOVED lines=8> */
[----:B0-----:R-:W-:Y:S01]  /*1430*/  FFMA R0, -R2, R11, 1 ;  /* 0x3f80000002007423 */ /* 0x001fe2000000010b */
[----:B-1----:R-:W-:-:S03]  /*1440*/  FMUL R13, R8, R9 ;  /* 0x00000009080d7220 */ /* 0x002fc60000400000 */
[----:B------:R-:W-:-:S03]  /*1450*/  FFMA R8, R11, R0, R11 ;  /* 0x000000000b087223 */ /* 0x000fc6000000000b */
        /* <DEDUP_REMOVED lines=9> */
.L_x_19:
[----:B------:R-:W-:Y:S05]  /*14f0*/  BSYNC.RECONVERGENT B2 ;  /* 0x0000000000027941 */ /* 0x000fea0003800200 */
.L_x_18:
        /* <DEDUP_REMOVED lines=24> */
.L_x_21:
[----:B------:R-:W-:Y:S05]  /*1680*/  BSYNC.RECONVERGENT B2 ;  /* 0x0000000000027941 */ /* 0x000fea0003800200 */
.L_x_20:
        /* <DEDUP_REMOVED lines=24> */
.L_x_23:
[----:B------:R-:W-:Y:S05]  /*1810*/  BSYNC.RECONVERGENT B2 ;  /* 0x0000000000027941 */ /* 0x000fea0003800200 */
.L_x_22:
        /* <DEDUP_REMOVED lines=23> */
.L_x_25:
[----:B------:R-:W-:Y:S05]  /*1990*/  BSYNC.RECONVERGENT B2 ;  /* 0x0000000000027941 */ /* 0x000fea0003800200 */
.L_x_24:
[----:B------:R-:W-:-:S05]  /*19a0*/  IMAD.WIDE.U32 R26, R19, 0x10, R26 ;  /* 0x00000010131a7825 */ /* 0x000fca00078e001a */
[----:B------:R-:W-:Y:S01]  /*19b0*/  STG.E.128 desc[UR4][R26.64], R8 ;  /* 0x000000081a007986 */ /* 0x000fe2000c101d04 */
[----:B------:R-:W-:Y:S05]  /*19c0*/  EXIT ;  /* 0x000000000000794d */ /* 0x000fea0003800000 */
        .weak           $__internal_0_$__cuda_sm3x_div_rn_noftz_f32_slowpath
        .type           $__internal_0_$__cuda_sm3x_div_rn_noftz_f32_slowpath,@function
        .size           $__internal_0_$__cuda_sm3x_div_rn_noftz_f32_slowpath,(.L_x_61 - $__internal_0_$__cuda_sm3x_div_rn_noftz_f32_slowpath)
$__internal_0_$__cuda_sm3x_div_rn_noftz_f32_slowpath:
[----:B------:R-:W-:Y:S01]  /*19d0*/  SHF.R.U32.HI R11, RZ, 0x17, R2 ;  /* 0x00000017ff0b7819 */ /* 0x000fe20000011602 */
[----:B------:R-:W-:Y:S01]  /*19e0*/  BSSY.RECONVERGENT B0, `(.L_x_26) ;  /* 0x0000064000007945 */ /* 0x000fe20003800200 */
[----:B------:R-:W-:Y:S02]  /*19f0*/  SHF.R.U32.HI R15, RZ, 0x17, R0 ;  /* 0x00000017ff0f7819 */ /* 0x000fe40000011600 */
[----:B------:R-:W-:Y:S02]  /*1a00*/  LOP3.LUT R11, R11, 0xff, RZ, 0xc0, !PT ;  /* 0x000000ff0b0b7812 */ /* 0x000fe400078ec0ff */
[----:B------:R-:W-:Y:S02]  /*1a10*/  LOP3.LUT R15, R15, 0xff, RZ, 0xc0, !PT ;  /* 0x000000ff0f0f7812 */ /* 0x000fe400078ec0ff */
[----:B------:R-:W-:Y:S01]  /*1a20*/  MOV R16, R2 ;  /* 0x0000000200107202 */ /* 0x000fe20000000f00 */
[----:B------:R-:W-:Y:S01]  /*1a30*/  VIADD R13, R11, 0xffffffff ;  /* 0xffffffff0b0d7836 */ /* 0x000fe20000000000 */
[----:B------:R-:W-:-:S04]  /*1a40*/  IADD3 R14, PT, PT, R15, -0x1, RZ ;  /* 0xffffffff0f0e7810 */ /* 0x000fc80007ffe0ff */
[----:B------:R-:W-:-:S04]  /*1a50*/  ISETP.GT.U32.AND P0, PT, R13, 0xfd, PT ;  /* 0x000000fd0d00780c */ /* 0x000fc80003f04070 */
[----:B------:R-:W-:-:S13]  /*1a60*/  ISETP.GT.U32.OR P0, PT, R14, 0xfd, P0 ;  /* 0x000000fd0e00780c */ /* 0x000fda0000704470 */
[----:B------:R-:W-:Y:S01]  /*1a70*/  @!P0 MOV R12, RZ ;  /* 0x000000ff000c8202 */ /* 0x000fe20000000f00 */
[----:B------:R-:W-:Y:S06]  /*1a80*/  @!P0 BRA `(.L_x_27) ;  /* 0x00000000005c8947 */ /* 0x000fec0003800000 */
[----:B------:R-:W-:Y:S02]  /*1a90*/  FSETP.GTU.FTZ.AND P0, PT, |R0|, +INF , PT ;  /* 0x7f8000000000780b */ /* 0x000fe40003f1c200 */
[----:B------:R-:W-:-:S04]  /*1aa0*/  FSETP.GTU.FTZ.AND P2, PT, |R2|, +INF , PT ;  /* 0x7f8000000200780b */ /* 0x000fc80003f5c200 */
[----:B------:R-:W-:-:S13]  /*1ab0*/  PLOP3.LUT P0, PT, P0, P2, PT, 0xf8, 0x8f ;  /* 0x00000000008f781c */ /* 0x000fda0000705f70 */
[----:B------:R-:W-:Y:S05]  /*1ac0*/  @P0 BRA `(.L_x_28) ;  /* 0x0000000400500947 */ /* 0x000fea0003800000 */
[----:B------:R-:W-:-:S13]  /*1ad0*/  LOP3.LUT P0, RZ, R16, 0x7fffffff, R0, 0xc8, !PT ;  /* 0x7fffffff10ff7812 */ /* 0x000fda000780c800 */
[----:B------:R-:W-:Y:S05]  /*1ae0*/  @!P0 BRA `(.L_x_29) ;  /* 0x0000000400408947 */ /* 0x000fea0003800000 */
[----:B------:R-:W-:Y:S02]  /*1af0*/  FSETP.NEU.FTZ.AND P2, PT, |R0|, +INF , PT ;  /* 0x7f8000000000780b */ /* 0x000fe40003f5d200 */
[----:B------:R-:W-:Y:S02]  /*1b00*/  FSETP.NEU.FTZ.AND P3, PT, |R2|, +INF , PT ;  /* 0x7f8000000200780b */ /* 0x000fe40003f7d200 */
[----:B------:R-:W-:-:S11]  /*1b10*/  FSETP.NEU.FTZ.AND P0, PT, |R0|, +INF , PT ;  /* 0x7f8000000000780b */ /* 0x000fd60003f1d200 */
[----:B------:R-:W-:Y:S05]  /*1b20*/  @!P3 BRA !P2, `(.L_x_29) ;  /* 0x000000040030b947 */ /* 0x000fea0005000000 */
[----:B------:R-:W-:-:S04]  /*1b30*/  LOP3.LUT P2, RZ, R0, 0x7fffffff, RZ, 0xc0, !PT ;  /* 0x7fffffff00ff7812 */ /* 0x000fc8000784c0ff */
[----:B------:R-:W-:-:S13]  /*1b40*/  PLOP3.LUT P2, PT, P3, P2, PT, 0x2f, 0xf2 ;  /* 0x0000000000f2781c */ /* 0x000fda0001f44577 */
[----:B------:R-:W-:Y:S05]  /*1b50*/  @P2 BRA `(.L_x_30) ;  /* 0x00000004001c2947 */ /* 0x000fea0003800000 */
[----:B------:R-:W-:-:S04]  /*1b60*/  LOP3.LUT P2, RZ, R16, 0x7fffffff, RZ, 0xc0, !PT ;  /* 0x7fffffff10ff7812 */ /* 0x000fc8000784c0ff */
[----:B------:R-:W-:-:S13]  /*1b70*/  PLOP3.LUT P0, PT, P0, P2, PT, 0x2f, 0xf2 ;  /* 0x0000000000f2781c */ /* 0x000fda0000704577 */
[----:B------:R-:W-:Y:S05]  /*1b80*/  @P0 BRA `(.L_x_31) ;  /* 0x0000000400040947 */ /* 0x000fea0003800000 */
[----:B------:R-:W-:Y:S02]  /*1b90*/  ISETP.GE.AND P0, PT, R14, RZ, PT ;  /* 0x000000ff0e00720c */ /* 0x000fe40003f06270 */
[----:B------:R-:W-:-:S11]  /*1ba0*/  ISETP.GE.AND P2, PT, R13, RZ, PT ;  /* 0x000000ff0d00720c */ /* 0x000fd60003f46270 */
[----:B------:R-:W-:Y:S01]  /*1bb0*/  @P0 MOV R12, RZ ;  /* 0x000000ff000c0202 */ /* 0x000fe20000000f00 */
[----:B------:R-:W-:Y:S01]  /*1bc0*/  @!P0 FFMA R0, R0, 1.84467440737095516160e+19, RZ ;  /* 0x5f80000000008823 */ /* 0x000fe200000000ff */
[----:B------:R-:W-:Y:S01]  /*1bd0*/  @!P0 MOV R12, 0xffffffc0 ;  /* 0xffffffc0000c8802 */ /* 0x000fe20000000f00 */
[----:B------:R-:W-:-:S03]  /*1be0*/  @!P2 FFMA R16, R2, 1.84467440737095516160e+19, RZ ;  /* 0x5f8000000210a823 */ /* 0x000fc600000000ff */
[----:B------:R-:W-:-:S07]  /*1bf0*/  @!P2 IADD3 R12, PT, PT, R12, 0x40, RZ ;  /* 0x000000400c0ca810 */ /* 0x000fce0007ffe0ff */
.L_x_27:
[----:B------:R-:W-:Y:S01]  /*1c00*/  LEA R14, R11, 0xc0800000, 0x17 ;  /* 0xc08000000b0e7811 */ /* 0x000fe200078eb8ff */
[----:B------:R-:W-:Y:S01]  /*1c10*/  BSSY.RECONVERGENT B1, `(.L_x_32) ;  /* 0x0000036000017945 */ /* 0x000fe20003800200 */
[----:B------:R-:W-:Y:S02]  /*1c20*/  IADD3 R15, PT, PT, R15, -0x7f, RZ ;  /* 0xffffff810f0f7810 */ /* 0x000fe40007ffe0ff */
[----:B------:R-:W-:-:S03]  /*1c30*/  IADD3 R14, PT, PT, -R14, R16, RZ ;  /* 0x000000100e0e7210 */ /* 0x000fc60007ffe1ff */
[C---:B------:R-:W-:Y:S01]  /*1c40*/  IMAD R0, R15.reuse, -0x800000, R0 ;  /* 0xff8000000f007824 */ /* 0x040fe200078e0200 */
[----:B------:R0:W1:Y:S01]  /*1c50*/  MUFU.RCP R16, R14 ;  /* 0x0000000e00107308 */ /* 0x0000620000001000 */
[----:B------:R-:W-:-:S04]  /*1c60*/  IADD3 R15, PT, PT, R15, 0x7f, -R11 ;  /* 0x0000007f0f0f7810 */ /* 0x000fc80007ffe80b */
[----:B------:R-:W-:Y:S01]  /*1c70*/  IADD3 R12, PT, PT, R15, R12, RZ ;  /* 0x0000000c0f0c7210 */ /* 0x000fe20007ffe0ff */
[----:B0-----:R-:W-:-:S04]  /*1c80*/  FADD.FTZ R14, -R14, -RZ ;  /* 0x800000ff0e0e7221 */ /* 0x001fc80000010100 */
[----:B-1----:R-:W-:-:S04]  /*1c90*/  FFMA R13, R16, R14, 1 ;  /* 0x3f800000100d7423 */ /* 0x002fc8000000000e */
[----:B------:R-:W-:-:S04]  /*1ca0*/  FFMA R13, R16, R13, R16 ;  /* 0x0000000d100d7223 */ /* 0x000fc80000000010 */
[----:B------:R-:W-:-:S04]  /*1cb0*/  FFMA R16, R0, R13, RZ ;  /* 0x0000000d00107223 */ /* 0x000fc800000000ff */
[----:B------:R-:W-:-:S04]  /*1cc0*/  FFMA R17, R14, R16, R0 ;  /* 0x000000100e117223 */ /* 0x000fc80000000000 */
[----:B------:R-:W-:-:S04]  /*1cd0*/  FFMA R17, R13, R17, R16 ;  /* 0x000000110d117223 */ /* 0x000fc80000000010 */
[----:B------:R-:W-:-:S04]  /*1ce0*/  FFMA R0, R14, R17, R0 ;  /* 0x000000110e007223 */ /* 0x000fc80000000000 */
[----:B------:R-:W-:-:S05]  /*1cf0*/  FFMA R14, R13, R0, R17 ;  /* 0x000000000d0e7223 */ /* 0x000fca0000000011 */
[----:B------:R-:W-:-:S04]  /*1d00*/  SHF.R.U32.HI R11, RZ, 0x17, R14 ;  /* 0x00000017ff0b7819 */ /* 0x000fc8000001160e */
[----:B------:R-:W-:-:S05]  /*1d10*/  LOP3.LUT R11, R11, 0xff, RZ, 0xc0, !PT ;  /* 0x000000ff0b0b7812 */ /* 0x000fca00078ec0ff */
[----:B------:R-:W-:-:S05]  /*1d20*/  IMAD.IADD R11, R11, 0x1, R12 ;  /* 0x000000010b0b7824 */ /* 0x000fca00078e020c */
[----:B------:R-:W-:-:S04]  /*1d30*/  IADD3 R15, PT, PT, R11, -0x1, RZ ;  /* 0xffffffff0b0f7810 */ /* 0x000fc80007ffe0ff */
[----:B------:R-:W-:-:S13]  /*1d40*/  ISETP.GE.U32.AND P0, PT, R15, 0xfe, PT ;  /* 0x000000fe0f00780c */ /* 0x000fda0003f06070 */
[----:B------:R-:W-:Y:S05]  /*1d50*/  @!P0 BRA `(.L_x_33) ;  /* 0x0000000000808947 */ /* 0x000fea0003800000 */
[----:B------:R-:W-:-:S13]  /*1d60*/  ISETP.GT.AND P0, PT, R11, 0xfe, PT ;  /* 0x000000fe0b00780c */ /* 0x000fda0003f04270 */
[----:B------:R-:W-:Y:S05]  /*1d70*/  @P0 BRA `(.L_x_34) ;  /* 0x00000000006c0947 */ /* 0x000fea0003800000 */
[----:B------:R-:W-:-:S13]  /*1d80*/  ISETP.GE.AND P0, PT, R11, 0x1, PT ;  /* 0x000000010b00780c */ /* 0x000fda0003f06270 */
[----:B------:R-:W-:Y:S05]  /*1d90*/  @P0 BRA `(.L_x_35) ;  /* 0x0000000000740947 */ /* 0x000fea0003800000 */
[----:B------:R-:W-:Y:S02]  /*1da0*/  ISETP.GE.AND P0, PT, R11, -0x18, PT ;  /* 0xffffffe80b00780c */ /* 0x000fe40003f06270 */
[----:B------:R-:W-:-:S11]  /*1db0*/  LOP3.LUT R14, R14, 0x80000000, RZ, 0xc0, !PT ;  /* 0x800000000e0e7812 */ /* 0x000fd600078ec0ff */
[----:B------:R-:W-:Y:S05]  /*1dc0*/  @!P0 BRA `(.L_x_35) ;  /* 0x0000000000688947 */ /* 0x000fea0003800000 */
[CCC-:B------:R-:W-:Y:S01]  /*1dd0*/  FFMA.RZ R12, R13.reuse, R0.reuse, R17.reuse ;  /* 0x000000000d0c7223 */ /* 0x1c0fe2000000c011 */
[CCC-:B------:R-:W-:Y:S01]  /*1de0*/  FFMA.RP R15, R13.reuse, R0.reuse, R17.reuse ;  /* 0x000000000d0f7223 */ /* 0x1c0fe20000008011 */
[----:B------:R-:W-:Y:S01]  /*1df0*/  FFMA.RM R13, R13, R0, R17 ;  /* 0x000000000d0d7223 */ /* 0x000fe20000004011 */
[C---:B------:R-:W-:Y:S02]  /*1e00*/  IADD3 R0, PT, PT, R11.reuse, 0x20, RZ ;  /* 0x000000200b007810 */ /* 0x040fe40007ffe0ff */
[----:B------:R-:W-:Y:S02]  /*1e10*/  LOP3.LUT R12, R12, 0x7fffff, RZ, 0xc0, !PT ;  /* 0x007fffff0c0c7812 */ /* 0x000fe400078ec0ff */
[C---:B------:R-:W-:Y:S02]  /*1e20*/  ISETP.NE.AND P3, PT, R11.reuse, RZ, PT ;  /* 0x000000ff0b00720c */ /* 0x040fe40003f65270 */
[----:B------:R-:W-:Y:S02]  /*1e30*/  LOP3.LUT R12, R12, 0x800000, RZ, 0xfc, !PT ;  /* 0x008000000c0c7812 */ /* 0x000fe400078efcff */
[----:B------:R-:W-:-:S02]  /*1e40*/  ISETP.NE.AND P2, PT, R11, RZ, PT ;  /* 0x000000ff0b00720c */ /* 0x000fc40003f45270 */
[----:B------:R-:W-:Y:S02]  /*1e50*/  IADD3 R11, PT, PT, -R11, RZ, RZ ;  /* 0x000000ff0b0b7210 */ /* 0x000fe40007ffe1ff */
[----:B------:R-:W-:Y:S02]  /*1e60*/  SHF.L.U32 R0, R12, R0, RZ ;  /* 0x000000000c007219 */ /* 0x000fe400000006ff */
[----:B------:R-:W-:Y:S02]  /*1e70*/  FSETP.NEU.FTZ.AND P0, PT, R15, R13, PT ;  /* 0x0000000d0f00720b */ /* 0x000fe40003f1d000 */
[----:B------:R-:W-:Y:S02]  /*1e80*/  SEL R11, R11, RZ, P3 ;  /* 0x000000ff0b0b7207 */ /* 0x000fe40001800000 */
[----:B------:R-:W-:Y:S02]  /*1e90*/  ISETP.NE.AND P2, PT, R0, RZ, P2 ;  /* 0x000000ff0000720c */ /* 0x000fe40001745270 */
[----:B------:R-:W-:-:S02]  /*1ea0*/  SHF.R.U32.HI R12, RZ, R11, R12 ;  /* 0x0000000bff0c7219 */ /* 0x000fc4000001160c */
[----:B------:R-:W-:Y:S02]  /*1eb0*/  PLOP3.LUT P0, PT, P0, P2, PT, 0xf8, 0x8f ;  /* 0x00000000008f781c */ /* 0x000fe40000705f70 */
[----:B------:R-:W-:Y:S02]  /*1ec0*/  SHF.R.U32.HI R11, RZ, 0x1, R12 ;  /* 0x00000001ff0b7819 */ /* 0x000fe4000001160c */
[----:B------:R-:W-:-:S04]  /*1ed0*/  SEL R0, RZ, 0x1, !P0 ;  /* 0x00000001ff007807 */ /* 0x000fc80004000000 */
[----:B------:R-:W-:-:S04]  /*1ee0*/  LOP3.LUT R0, R0, 0x1, R11, 0xf8, !PT ;  /* 0x0000000100007812 */ /* 0x000fc800078ef80b */
[----:B------:R-:W-:-:S04]  /*1ef0*/  LOP3.LUT R0, R0, R12, RZ, 0xc0, !PT ;  /* 0x0000000c00007212 */ /* 0x000fc800078ec0ff */
[----:B------:R-:W-:-:S04]  /*1f00*/  IADD3 R0, PT, PT, R11, R0, RZ ;  /* 0x000000000b007210 */ /* 0x000fc80007ffe0ff */
[----:B------:R-:W-:Y:S01]  /*1f10*/  LOP3.LUT R14, R0, R14, RZ, 0xfc, !PT ;  /* 0x0000000e000e7212 */ /* 0x000fe200078efcff */
[----:B------:R-:W-:Y:S06]  /*1f20*/  BRA `(.L_x_35) ;  /* 0x0000000000107947 */ /* 0x000fec0003800000 */
.L_x_34:
[----:B------:R-:W-:-:S04]  /*1f30*/  LOP3.LUT R14, R14, 0x80000000, RZ, 0xc0, !PT ;  /* 0x800000000e0e7812 */ /* 0x000fc800078ec0ff */
[----:B------:R-:W-:Y:S01]  /*1f40*/  LOP3.LUT R14, R14, 0x7f800000, RZ, 0xfc, !PT ;  /* 0x7f8000000e0e7812 */ /* 0x000fe200078efcff */
[----:B------:R-:W-:Y:S06]  /*1f50*/  BRA `(.L_x_35) ;  /* 0x0000000000047947 */ /* 0x000fec0003800000 */
.L_x_33:
[----:B------:R-:W-:-:S07]  /*1f60*/  LEA R14, R12, R14, 0x17 ;  /* 0x0000000e0c0e7211 */ /* 0x000fce00078eb8ff */
.L_x_35:
[----:B------:R-:W-:Y:S05]  /*1f70*/  BSYNC.RECONVERGENT B1 ;  /* 0x0000000000017941 */ /* 0x000fea0003800200 */
.L_x_32:
[----:B------:R-:W-:Y:S01]  /*1f80*/  MOV R0, R14 ;  /* 0x0000000e00007202 */ /* 0x000fe20000000f00 */
[----:B------:R-:W-:Y:S06]  /*1f90*/  BRA `(.L_x_36) ;  /* 0x0000000000207947 */ /* 0x000fec0003800000 */
.L_x_31:
[----:B------:R-:W-:-:S04]  /*1fa0*/  LOP3.LUT R0, R16, 0x80000000, R0, 0x48, !PT ;  /* 0x8000000010007812 */ /* 0x000fc800078e4800 */
[----:B------:R-:W-:Y:S01]  /*1fb0*/  LOP3.LUT R0, R0, 0x7f800000, RZ, 0xfc, !PT ;  /* 0x7f80000000007812 */ /* 0x000fe200078efcff */
[----:B------:R-:W-:Y:S06]  /*1fc0*/  BRA `(.L_x_36) ;  /* 0x0000000000147947 */ /* 0x000fec0003800000 */
.L_x_30:
[----:B------:R-:W-:Y:S01]  /*1fd0*/  LOP3.LUT R0, R16, 0x80000000, R0, 0x48, !PT ;  /* 0x8000000010007812 */ /* 0x000fe200078e4800 */
[----:B------:R-:W-:Y:S06]  /*1fe0*/  BRA `(.L_x_36) ;  /* 0x00000000000c7947 */ /* 0x000fec0003800000 */
.L_x_29:
[----:B------:R-:W0:Y:S01]  /*1ff0*/  MUFU.RSQ R0, -QNAN ;  /* 0xffc0000000007908 */ /* 0x000e220000001400 */
[----:B------:R-:W-:Y:S05]  /*2000*/  BRA `(.L_x_36) ;  /* 0x0000000000047947 */ /* 0x000fea0003800000 */
.L_x_28:
[----:B------:R-:W-:-:S07]  /*2010*/  FADD.FTZ R0, R0, R2 ;  /* 0x0000000200007221 */ /* 0x000fce0000010000 */
.L_x_36:
[----:B------:R-:W-:Y:S05]  /*2020*/  BSYNC.RECONVERGENT B0 ;  /* 0x0000000000007941 */ /* 0x000fea0003800200 */
.L_x_26:
[----:B------:R-:W-:Y:S01]  /*2030*/  HFMA2 R13, -RZ, RZ, 0, 0 ;  /* 0x00000000ff0d7431 */ /* 0x000fe200000001ff */
[----:B------:R-:W-:Y:S02]  /*2040*/  MOV R12, R4 ;  /* 0x00000004000c7202 */ /* 0x000fe40000000f00 */
[----:B0-----:R-:W-:Y:S02]  /*2050*/  MOV R11, R0 ;  /* 0x00000000000b7202 */ /* 0x001fe40000000f00 */
[----:B------:R-:W-:Y:S05]  /*2060*/  RET.REL.NODEC R12 `(_Z17softmax_normalizePKfS0_S0_Pfii) ;  /* 0xffffffdc0ce47950 */ /* 0x000fea0003c3ffff */
.L_x_37:
[----:B------:R-:W-:-:S00]  /*2070*/  BRA `(.L_x_37) ;  /* 0xfffffffc00fc7947 */ /* 0x000fc0000383ffff */
[----:B------:R-:W-:-:S00]  /*2080*/  NOP ;  /* 0x0000000000007918 */ /* 0x000fc00000000000 */
[----:B------:R-:W-:-:S00]  /*2090*/  NOP ;  /* 0x0000000000007918 */ /* 0x000fc00000000000 */
[----:B------:R-:W-:-:S00]  /*20a0*/  NOP ;  /* 0x0000000000007918 */ /* 0x000fc00000000000 */
[----:B------:R-:W-:-:S00]  /*20b0*/  NOP ;  /* 0x0000000000007918 */ /* 0x000fc00000000000 */
[----:B------:R-:W-:-:S00]  /*20c0*/  NOP ;  /* 0x0000000000007918 */ /* 0x000fc00000000000 */
[----:B------:R-:W-:-:S00]  /*20d0*/  NOP ;  /* 0x0000000000007918 */ /* 0x000fc00000000000 */
[----:B------:R-:W-:-:S00]  /*20e0*/  NOP ;  /* 0x0000000000007918 */ /* 0x000fc00000000000 */
[----:B------:R-:W-:-:S00]  /*20f0*/  NOP ;  /* 0x0000000000007918 */ /* 0x000fc00000000000 */
.L_x_61:


//--------------------- .text._Z13softmax_mergePKfS0_PfS1_i --------------------------
	.section	.text._Z13softmax_mergePKfS0_PfS1_i,"ax",@progbits
	.align	128
        .global         _Z13softmax_mergePKfS0_PfS1_i
        .type           _Z13softmax_mergePKfS0_PfS1_i,@function
        .size           _Z13softmax_mergePKfS0_PfS1_i,(.L_x_63 - _Z13softmax_mergePKfS0_PfS1_i)
        .other          _Z13softmax_mergePKfS0_PfS1_i,@"STO_CUDA_ENTRY STV_DEFAULT"
_Z13softmax_mergePKfS0_PfS1_i:
.text._Z13softmax_mergePKfS0_PfS1_i:
[----:B------:R-:W-:Y:S01]  /*0000*/  LDC R1, c[0x0][0x37c] ;  /* 0x0000df00ff017b82 */ /* 0x000fe20000000800 */
[----:B------:R-:W0:Y:S01]  /*0010*/  S2R R9, SR_TID.X ;  /* 0x0000000000097919 */ /* 0x000e220000002100 */
[----:B------:R-:W0:Y:S06]  /*0020*/  LDCU UR14, c[0x0][0x3a0] ;  /* 0x00007400ff0e77ac */ /* 0x000e2c0008000800 */
[----:B------:R-:W1:Y:S01]  /*0030*/  LDC.64 R2, c[0x0][0x380] ;  /* 0x0000e000ff027b82 */ /* 0x000e620000000a00 */
[----:B------:R-:W2:Y:S01]  /*0040*/  S2R R0, SR_CTAID.X ;  /* 0x0000000000007919 */ /* 0x000ea20000002500 */
[----:B------:R-:W3:Y:S06]  /*0050*/  LDCU.64 UR12, c[0x0][0x358] ;  /* 0x00006b00ff0c77ac */ /* 0x000eec0008000a00 */
[----:B------:R-:W4:Y:S01]  /*0060*/  LDC.64 R4, c[0x0][0x388] ;  /* 0x0000e200ff047b82 */ /* 0x000f220000000a00 */
[----:B0-----:R-:W-:-:S13]  /*0070*/  ISETP.GE.U32.AND P0, PT, R9, UR14, PT ;  /* 0x0000000e09007c0c */ /* 0x001fda000bf06070 */
[----:B--2---:R-:W-:-:S04]  /*0080*/  @!P0 IMAD R7, R0, UR14, R9 ;  /* 0x0000000e00078c24 */ /* 0x004fc8000f8e0209 */
[----:B-1----:R-:W-:-:S04]  /*0090*/  @!P0 IMAD.WIDE.U32 R2, R7, 0x4, R2 ;  /* 0x0000000407028825 */ /* 0x002fc800078e0002 */
[----:B----4-:R-:W-:Y:S02]  /*00a0*/  @!P0 IMAD.WIDE.U32 R4, R7, 0x4, R4 ;  /* 0x0000000407048825 */ /* 0x010fe400078e0004 */
[----:B---3--:R-:W2:Y:S04]  /*00b0*/  @!P0 LDG.E R2, desc[UR12][R2.64] ;  /* 0x0000000c02028981 */ /* 0x008ea8000c1e1900 */
[----:B------:R-:W3:Y:S01]  /*00c0*/  @!P0 LDG.E R4, desc[UR12][R4.64] ;  /* 0x0000000c04048981 */ /* 0x000ee2000c1e1900 */
[----:B------:R-:W0:Y:S01]  /*00d0*/  S2UR UR5, SR_CgaCtaId ;  /* 0x00000000000579c3 */ /* 0x000e220000008800 */
[----:B------:R-:W-:Y:S01]  /*00e0*/  UMOV UR4, 0x400 ;  /* 0x0000040000047882 */ /* 0x000fe20000000000 */
[----:B------:R-:W-:Y:S01]  /*00f0*/  ISETP.NE.AND P1, PT, R9, RZ, PT ;  /* 0x000000ff0900720c */ /* 0x000fe20003f25270 */
[----:B0-----:R-:W-:-:S04]  /*0100*/  ULEA UR5, UR5, UR4, 0x18 ;  /* 0x0000000405057291 */ /* 0x001fc8000f8ec0ff */
[----:B------:R-:W-:Y:S02]  /*0110*/  ULEA UR9, UR14, UR5, 0x2 ;  /* 0x000000050e097291 */ /* 0x000fe4000f8e10ff */
[----:B------:R-:W-:Y:S01]  /*0120*/  @!P0 LEA R7, R9, UR5, 0x2 ;  /* 0x0000000509078c11 */ /* 0x000fe2000f8e10ff */
[----:B------:R-:W-:-:S03]  /*0130*/  UMOV UR6, UR5 ;  /* 0x0000000500067c82 */ /* 0x000fc60008000000 */
[----:B------:R-:W-:Y:S01]  /*0140*/  @!P0 LEA R9, R9, UR9, 0x2 ;  /* 0x0000000909098c11 */ /* 0x000fe2000f8e10ff */
[----:B--2---:R0:W-:Y:S04]  /*0150*/  @!P0 STS [R7], R2 ;  /* 0x0000000207008388 */ /* 0x0041e80000000800 */
[----:B---3--:R0:W-:Y:S01]  /*0160*/  @!P0 STS [R9], R4 ;  /* 0x0000000409008388 */ /* 0x0081e20000000800 */
[----:B------:R-:W-:Y:S06]  /*0170*/  BAR.SYNC.DEFER_BLOCKING 0x0 ;  /* 0x0000000000007b1d */ /* 0x000fec0000010000 */
[----:B------:R-:W-:Y:S05]  /*0180*/  @P1 EXIT ;  /* 0x000000000000194d */ /* 0x000fea0003800000 */
[----:B0-----:R-:W0:Y:S01]  /*0190*/  LDS R2, [UR5] ;  /* 0x00000005ff027984 */ /* 0x001e220008000800 */
[----:B------:R-:W-:-:S09]  /*01a0*/  UISETP.GE.AND UP0, UPT, UR14, 0x2, UPT ;  /* 0x000000020e00788c */ /* 0x000fd2000bf06270 */
[----:B------:R-:W-:Y:S05]  /*01b0*/  BRA.U !UP0, `(.L_x_38) ;  /* 0x00000005081c7547 */ /* 0x000fea000b800000 */
[----:B------:R-:W-:Y:S02]  /*01c0*/  UIADD3 UR4, UPT, UPT, UR14, -0x2, URZ ;  /* 0xfffffffe0e047890 */ /* 0x000fe4000fffe0ff */
[----:B------:R-:W-:Y:S02]  /*01d0*/  UIADD3 UR7, UPT, UPT, UR14, -0x1, URZ ;  /* 0xffffffff0e077890 */ /* 0x000fe4000fffe0ff */
[----:B------:R-:W-:Y:S02]  /*01e0*/  UISETP.GE.U32.AND UP0, UPT, UR4, 0xf, UPT ;  /* 0x0000000f0400788c */ /* 0x000fe4000bf06070 */
[----:B------:R-:W-:Y:S01]  /*01f0*/  ULOP3.LUT UR10, UR7, 0xf, URZ, 0xc0, !UPT ;  /* 0x0000000f070a7892 */ /* 0x000fe2000f8ec0ff */
[----:B------:R-:W-:-:S06]  /*0200*/  UMOV UR4, 0x1 ;  /* 0x0000000100047882 */ /* 0x000fcc0000000000 */
[----:B------:R-:W-:Y:S05]  /*0210*/  BRA.U !UP0, `(.L_x_39) ;  /* 0x00000001085c7547 */ /* 0x000fea000b800000 */
[----:B------:R-:W-:Y:S02]  /*0220*/  ULOP3.LUT UR4, UR7, 0xfffffff0, URZ, 0xc0, !UPT ;  /* 0xfffffff007047892 */ /* 0x000fe4000f8ec0ff */
[----:B------:R-:W-:Y:S02]  /*0230*/  UIADD3 UR11, UPT, UPT, UR5, 0x20, URZ ;  /* 0x00000020050b7890 */ /* 0x000fe4000fffe0ff */
[----:B------:R-:W-:-:S03]  /*0240*/  UIADD3 UR8, UPT, UPT, -UR4, URZ, URZ ;  /* 0x000000ff04087290 */ /* 0x000fc6000fffe1ff */
[----:B------:R-:W-:-:S09]  /*0250*/  UMOV UR4, URZ ;  /* 0x000000ff00047c82 */ /* 0x000fd20008000000 */
.L_x_40:
[----:B------:R-:W0:Y:S01]  /*0260*/  LDS.128 R12, [UR11+-0x20] ;  /* 0xffffe00bff0c7984 */ /* 0x000e220008000c00 */
[----:B------:R-:W-:Y:S02]  /*0270*/  UIADD3 UR8, UPT, UPT, UR8, 0x10, URZ ;  /* 0x0000001008087890 */ /* 0x000fe4000fffe0ff */
[----:B------:R-:W-:Y:S01]  /*0280*/  UIADD3 UR4, UPT, UPT, UR4, 0x10, URZ ;  /* 0x0000001004047890 */ /* 0x000fe2000fffe0ff */
[----:B------:R-:W1:Y:S01]  /*0290*/  LDS.128 R16, [UR11+-0x10] ;  /* 0xfffff00bff107984 */ /* 0x000e620008000c00 */
[----:B------:R-:W-:-:S03]  /*02a0*/  UISETP.NE.AND UP0, UPT, UR8, URZ, UPT ;  /* 0x000000ff0800728c */ /* 0x000fc6000bf05270 */
[----:B------:R-:W2:Y:S04]  /*02b0*/  LDS.128 R8, [UR11] ;  /* 0x0000000bff087984 */ /* 0x000ea80008000c00 */
[----:B------:R-:W3:Y:S04]  /*02c0*/  LDS.128 R4, [UR11+0x10] ;  /* 0x0000100bff047984 */ /* 0x000ee80008000c00 */
[----:B------:R-:W4:Y:S01]  /*02d0*/  LDS R3, [UR11+0x20] ;  /* 0x0000200bff037984 */ /* 0x000f220008000800 */
[----:B------:R-:W-:Y:S01]  /*02e0*/  UIADD3 UR11, UPT, UPT, UR11, 0x40, URZ ;  /* 0x000000400b0b7890 */ /* 0x000fe2000fffe0ff */
[----:B0-----:R-:W-:-:S04]  /*02f0*/  FMNMX3 R13, R2, R13, R14, !PT ;  /* 0x0000000d020d7276 */ /* 0x001fc8000780000e */
[----:B-1----:R-:W-:-:S04]  /*0300*/  FMNMX3 R13, R13, R15, R16, !PT ;  /* 0x0000000f0d0d7276 */ /* 0x002fc80007800010 */
[----:B------:R-:W-:-:S04]  /*0310*/  FMNMX3 R13, R13, R17, R18, !PT ;  /* 0x000000110d0d7276 */ /* 0x000fc80007800012 */
[----:B--2---:R-:W-:-:S04]  /*0320*/  FMNMX3 R8, R13, R19, R8, !PT ;  /* 0x000000130d087276 */ /* 0x004fc80007800008 */
[----:B------:R-:W-:-:S04]  /*0330*/  FMNMX3 R8, R8, R9, R10, !PT ;  /* 0x0000000908087276 */ /* 0x000fc8000780000a */
[----:B---3--:R-:W-:-:S04]  /*0340*/  FMNMX3 R4, R8, R11, R4, !PT ;  /* 0x0000000b08047276 */ /* 0x008fc80007800004 */
[----:B------:R-:W-:-:S04]  /*0350*/  FMNMX3 R4, R4, R5, R6, !PT ;  /* 0x0000000504047276 */ /* 0x000fc80007800006 */
[----:B----4-:R-:W-:Y:S01]  /*0360*/  FMNMX3 R2, R4, R7, R3, !PT ;  /* 0x0000000704027276 */ /* 0x010fe20007800003 */
[----:B------:R-:W-:Y:S06]  /*0370*/  BRA.U UP0, `(.L_x_40) ;  /* 0xfffffffd00b87547 */ /* 0x000fec000b83ffff */
[----:B------:R-:W-:-:S12]  /*0380*/  UIADD3 UR4, UPT, UPT, UR4, 0x1, URZ ;  /* 0x0000000104047890 */ /* 0x000fd8000fffe0ff */
.L_x_39:
[----:B------:R-:W-:-:S09]  /*0390*/  UISETP.NE.AND UP0, UPT, UR10, URZ, UPT ;  /* 0x000000ff0a00728c */ /* 0x000fd2000bf05270 */
[----:B------:R-:W-:Y:S05]  /*03a0*/  BRA.U !UP0, `(.L_x_38) ;  /* 0x0000000108a07547 */ /* 0x000fea000b800000 */
[----:B------:R-:W-:Y:S02]  /*03b0*/  UISETP.GE.U32.AND UP0, UPT, UR10, 0x8, UPT ;  /* 0x000000080a00788c */ /* 0x000fe4000bf06070 */
[----:B------:R-:W-:-:S04]  /*03c0*/  ULOP3.LUT UR8, UR7, 0x7, URZ, 0xc0, !UPT ;  /* 0x0000000707087892 */ /* 0x000fc8000f8ec0ff */
[----:B------:R-:W-:-:S03]  /*03d0*/  UISETP.NE.AND UP1, UPT, UR8, URZ, UPT ;  /* 0x000000ff0800728c */ /* 0x000fc6000bf25270 */
[----:B------:R-:W-:Y:S08]  /*03e0*/  BRA.U !UP0, `(.L_x_41) ;  /* 0x0000000108387547 */ /* 0x000ff0000b800000 */
[----:B------:R-:W-:Y:S02]  /*03f0*/  ULEA UR10, UR4, UR5, 0x2 ;  /* 0x00000005040a7291 */ /* 0x000fe4000f8e10ff */
[----:B------:R-:W-:-:S07]  /*0400*/  UIADD3 UR4, UPT, UPT, UR4, 0x8, URZ ;  /* 0x0000000804047890 */ /* 0x000fce000fffe0ff */
[----:B------:R-:W-:Y:S04]  /*0410*/  LDS R3, [UR10] ;  /* 0x0000000aff037984 */ /* 0x000fe80008000800 */
[----:B------:R-:W0:Y:S04]  /*0420*/  LDS R4, [UR10+0x4] ;  /* 0x0000040aff047984 */ /* 0x000e280008000800 */
[----:B------:R-:W-:Y:S04]  /*0430*/  LDS R6, [UR10+0x8] ;  /* 0x0000080aff067984 */ /* 0x000fe80008000800 */
[----:B------:R-:W1:Y:S04]  /*0440*/  LDS R5, [UR10+0xc] ;  /* 0x00000c0aff057984 */ /* 0x000e680008000800 */
[----:B------:R-:W-:Y:S04]  /*0450*/  LDS R8, [UR10+0x10] ;  /* 0x0000100aff087984 */ /* 0x000fe80008000800 */
[----:B------:R-:W2:Y:S04]  /*0460*/  LDS R7, [UR10+0x14] ;  /* 0x0000140aff077984 */ /* 0x000ea80008000800 */
[----:B------:R-:W-:Y:S04]  /*0470*/  LDS R10, [UR10+0x18] ;  /* 0x0000180aff0a7984 */ /* 0x000fe80008000800 */
[----:B------:R-:W3:Y:S01]  /*0480*/  LDS R9, [UR10+0x1c] ;  /* 0x00001c0aff097984 */ /* 0x000ee20008000800 */
[----:B0-----:R-:W-:-:S04]  /*0490*/  FMNMX3 R3, R2, R3, R4, !PT ;  /* 0x0000000302037276 */ /* 0x001fc80007800004 */
[----:B-1----:R-:W-:-:S04]  /*04a0*/  FMNMX3 R3, R3, R6, R5, !PT ;  /* 0x0000000603037276 */ /* 0x002fc80007800005 */
[----:B--2---:R-:W-:-:S04]  /*04b0*/  FMNMX3 R3, R3, R8, R7, !PT ;  /* 0x0000000803037276 */ /* 0x004fc80007800007 */
[----:B---3--:R-:W-:-:S07]  /*04c0*/  FMNMX3 R2, R3, R10, R9, !PT ;  /* 0x0000000a03027276 */ /* 0x008fce0007800009 */
.L_x_41:
        /* <DEDUP_REMOVED lines=10> */
[----:B------:R-:W1:Y:S01]  /*0570*/  LDS R6, [UR8+0xc] ;  /* 0x00000c08ff067984 */ /* 0x000e620008000800 */
[----:B0-----:R-:W-:-:S04]  /*0580*/  FMNMX3 R2, R2, R3, R4, !PT ;  /* 0x0000000302027276 */ /* 0x001fc80007800004 */
[----:B-1----:R-:W-:-:S07]  /*0590*/  FMNMX3 R2, R2, R5, R6, !PT ;  /* 0x0000000502027276 */ /* 0x002fce0007800006 */
.L_x_42:
[----:B------:R-:W-:Y:S05]  /*05a0*/  BRA.U !UP1, `(.L_x_38) ;  /* 0x0000000109207547 */ /* 0x000fea000b800000 */
[----:B------:R-:W-:Y:S02]  /*05b0*/  ULEA UR4, UR4, UR5, 0x2 ;  /* 0x0000000504047291 */ /* 0x000fe4000f8e10ff */
[----:B------:R-:W-:-:S12]  /*05c0*/  UIADD3 UR7, UPT, UPT, -UR7, URZ, URZ ;  /* 0x000000ff07077290 */ /* 0x000fd8000fffe1ff */
.L_x_43:
[----:B------:R-:W0:Y:S01]  /*05d0*/  LDS R3, [UR4] ;  /* 0x00000004ff037984 */ /* 0x000e220008000800 */
[----:B------:R-:W-:Y:S02]  /*05e0*/  UIADD3 UR7, UPT, UPT, UR7, 0x1, URZ ;  /* 0x0000000107077890 */ /* 0x000fe4000fffe0ff */
[----:B------:R-:W-:Y:S02]  /*05f0*/  UIADD3 UR4, UPT, UPT, UR4, 0x4, URZ ;  /* 0x0000000404047890 */ /* 0x000fe4000fffe0ff */
[----:B------:R-:W-:Y:S01]  /*0600*/  UISETP.NE.AND UP0, UPT, UR7, URZ, UPT ;  /* 0x000000ff0700728c */ /* 0x000fe2000bf05270 */
[----:B0-----:R-:W-:-:S08]  /*0610*/  FMNMX R2, R3, R2, !PT ;  /* 0x0000000203027209 */ /* 0x001fd00007800000 */
[----:B------:R-:W-:Y:S05]  /*0620*/  BRA.U UP0, `(.L_x_43) ;  /* 0xfffffffd00e87547 */ /* 0x000fea000b83ffff */
.L_x_38:
[----:B------:R-:W1:Y:S01]  /*0630*/  LDC.64 R4, c[0x0][0x390] ;  /* 0x0000e400ff047b82 */ /* 0x000e620000000a00 */
[----:B------:R-:W-:Y:S01]  /*0640*/  UISETP.GE.AND UP0, UPT, UR14, 0x1, UPT ;  /* 0x000000010e00788c */ /* 0x000fe2000bf06270 */
[----:B------:R-:W-:Y:S02]  /*0650*/  HFMA2 R3, -RZ, RZ, 0, 0 ;  /* 0x00000000ff037431 */ /* 0x000fe400000001ff */
[----:B-1----:R-:W-:-:S05]  /*0660*/  IMAD.WIDE.U32 R4, R0, 0x4, R4 ;  /* 0x0000000400047825 */ /* 0x002fca00078e0004 */
[----:B0-----:R0:W-:Y:S01]  /*0670*/  STG.E desc[UR12][R4.64], R2 ;  /* 0x0000000204007986 */ /* 0x0011e2000c10190c */
[----:B------:R-:W-:Y:S05]  /*0680*/  BRA.U !UP0, `(.L_x_44) ;  /* 0x0000000508bc7547 */ /* 0x000fea000b800000 */
[----:B------:R-:W-:Y:S01]  /*0690*/  UISETP.GE.U32.AND UP1, UPT, UR14, 0x4, UPT ;  /* 0x000000040e00788c */ /* 0x000fe2000bf26070 */
[----:B------:R-:W-:Y:S01]  /*06a0*/  MOV R3, RZ ;  /* 0x000000ff00037202 */ /* 0x000fe20000000f00 */
[----:B------:R-:W-:Y:S01]  /*06b0*/  ULOP3.LUT UR7, UR14, 0x3, URZ, 0xc0, !UPT ;  /* 0x000000030e077892 */ /* 0x000fe2000f8ec0ff */
[----:B------:R-:W-:-:S03]  /*06c0*/  UMOV UR4, URZ ;  /* 0x000000ff00047c82 */ /* 0x000fc60008000000 */
[----:B------:R-:W-:-:S03]  /*06d0*/  UISETP.NE.AND UP0, UPT, UR7, URZ, UPT ;  /* 0x000000ff0700728c */ /* 0x000fc6000bf05270 */
[----:B------:R-:W-:Y:S08]  /*06e0*/  BRA.U !UP1, `(.L_x_45) ;  /* 0x0000000109dc7547 */ /* 0x000ff0000b800000 */
[----:B------:R-:W-:Y:S01]  /*06f0*/  ULOP3.LUT UR4, UR14, 0x7ffffffc, URZ, 0xc0, !UPT ;  /* 0x7ffffffc0e047892 */ /* 0x000fe2000f8ec0ff */
[----:B------:R-:W-:-:S03]  /*0700*/  MOV R3, RZ ;  /* 0x000000ff00037202 */ /* 0x000fc60000000f00 */
[----:B------:R-:W-:-:S12]  /*0710*/  UIADD3 UR8, UPT, UPT, -UR4, URZ, URZ ;  /* 0x000000ff04087290 */ /* 0x000fd8000fffe1ff */
.L_x_46:
[----:B0-----:R-:W0:Y:S01]  /*0720*/  LDS.128 R4, [UR6] ;  /* 0x00000006ff047984 */ /* 0x001e220008000c00 */
[----:B------:R-:W-:Y:S01]  /*0730*/  HFMA2 R12, -RZ, RZ, 0.96630859375, -0.0022525787353515625 ;  /* 0x3bbb989dff0c7431 */ /* 0x000fe200000001ff */
[----:B------:R-:W-:Y:S01]  /*0740*/  MOV R16, 0x437c0000 ;  /* 0x437c000000107802 */ /* 0x000fe20000000f00 */
[----:B------:R-:W-:Y:S02]  /*0750*/  ULEA UR10, UR14, UR6, 0x2 ;  /* 0x000000060e0a7291 */ /* 0x000fe4000f8e10ff */
[----:B------:R-:W-:Y:S02]  /*0760*/  UIADD3 UR8, UPT, UPT, UR8, 0x4, URZ ;  /* 0x0000000408087890 */ /* 0x000fe4000fffe0ff */
[----:B------:R-:W-:Y:S02]  /*0770*/  UIADD3 UR6, UPT, UPT, UR6, 0x10, URZ ;  /* 0x0000001006067890 */ /* 0x000fe4000fffe0ff */
[----:B------:R-:W-:Y:S01]  /*0780*/  UISETP.NE.AND UP1, UPT, UR8, URZ, UPT ;  /* 0x000000ff0800728c */ /* 0x000fe2000bf25270 */
[--C-:B0-----:R-:W-:Y:S01]  /*0790*/  FADD R8, R4, -R2.reuse ;  /* 0x8000000204087221 */ /* 0x101fe20000000000 */
[--C-:B------:R-:W-:Y:S01]  /*07a0*/  FADD R15, R5, -R2.reuse ;  /* 0x80000002050f7221 */ /* 0x100fe20000000000 */
[--C-:B------:R-:W-:Y:S01]  /*07b0*/  FADD R11, R6, -R2.reuse ;  /* 0x80000002060b7221 */ /* 0x100fe20000000000 */
[----:B------:R-:W-:Y:S01]  /*07c0*/  FADD R10, R7, -R2 ;  /* 0x80000002070a7221 */ /* 0x000fe20000000000 */
[-C--:B------:R-:W-:Y:S01]  /*07d0*/  FFMA.SAT R4, R8, R12.reuse, 0.5 ;  /* 0x3f00000008047423 */ /* 0x080fe2000000200c */
[-C--:B------:R-:W-:Y:S01]  /*07e0*/  FFMA.SAT R9, R15, R12.reuse, 0.5 ;  /* 0x3f0000000f097423 */ /* 0x080fe2000000200c */
[----:B------:R-:W0:Y:S01]  /*07f0*/  LDS R6, [UR10] ;  /* 0x0000000aff067984 */ /* 0x000e220008000800 */
[----:B------:R-:W-:Y:S01]  /*0800*/  FFMA.SAT R13, R11, R12, 0.5 ;  /* 0x3f0000000b0d7423 */ /* 0x000fe2000000200c */
[-C--:B------:R-:W-:Y:S01]  /*0810*/  FFMA.RM R4, R4, R16.reuse, 12582913 ;  /* 0x4b40000104047423 */ /* 0x080fe20000004010 */
[----:B------:R-:W-:Y:S01]  /*0820*/  FFMA.RM R9, R9, R16, 12582913 ;  /* 0x4b40000109097423 */ /* 0x000fe20000004010 */
[----:B------:R-:W1:Y:S01]  /*0830*/  LDS R7, [UR10+0x4] ;  /* 0x0000040aff077984 */ /* 0x000e620008000800 */
[----:B------:R-:W-:Y:S01]  /*0840*/  FFMA.SAT R12, R10, R12, 0.5 ;  /* 0x3f0000000a0c7423 */ /* 0x000fe2000000200c */
[----:B------:R-:W-:Y:S01]  /*0850*/  FADD R5, R4, -12583039 ;  /* 0xcb40007f04057421 */ /* 0x000fe20000000000 */
[----:B------:R-:W-:-:S02]  /*0860*/  FFMA.RM R13, R13, R16, 12582913 ;  /* 0x4b4000010d0d7423 */ /* 0x000fc40000004010 */
[----:B------:R-:W-:Y:S01]  /*0870*/  FFMA.RM R12, R12, R16, 12582913 ;  /* 0x4b4000010c0c7423 */ /* 0x000fe20000004010 */
[----:B------:R-:W-:Y:S01]  /*0880*/  FFMA R5, R8, 1.4426950216293334961, -R5 ;  /* 0x3fb8aa3b08057823 */ /* 0x000fe20000000805 */
[C---:B------:R-:W-:Y:S01]  /*0890*/  FADD R16, R13.reuse, -12583039 ;  /* 0xcb40007f0d107421 */ /* 0x040fe20000000000 */
[----:B------:R-:W-:Y:S01]  /*08a0*/  SHF.L.U32 R13, R13, 0x17, RZ ;  /* 0x000000170d0d7819 */ /* 0x000fe200000006ff */
[----:B------:R-:W-:Y:S01]  /*08b0*/  FADD R17, R12, -12583039 ;  /* 0xcb40007f0c117421 */ /* 0x000fe20000000000 */
[----:B------:R-:W-:Y:S01]  /*08c0*/  FFMA R14, R8, 1.925963033500011079e-08, R5 ;  /* 0x32a57060080e7823 */ /* 0x000fe20000000005 */
[----:B------:R-:W-:Y:S01]  /*08d0*/  FADD R8, R9, -12583039 ;  /* 0xcb40007f09087421 */ /* 0x000fe20000000000 */
[----:B------:R-:W2:Y:S01]  /*08e0*/  LDS R5, [UR10+0x8] ;  /* 0x0000080aff057984 */ /* 0x000ea20008000800 */
[----:B------:R-:W-:Y:S01]  /*08f0*/  FFMA R18, R11, 1.4426950216293334961, -R16 ;  /* 0x3fb8aa3b0b127823 */ /* 0x000fe20000000810 */
[C---:B------:R-:W-:Y:S01]  /*0900*/  FFMA R17, R10.reuse, 1.4426950216293334961, -R17 ;  /* 0x3fb8aa3b0a117823 */ /* 0x040fe20000000811 */
[----:B------:R-:W-:Y:S01]  /*0910*/  FFMA R8, R15, 1.4426950216293334961, -R8 ;  /* 0x3fb8aa3b0f087823 */ /* 0x000fe20000000808 */
[----:B------:R-:W3:Y:S01]  /*0920*/  MUFU.EX2 R14, R14 ;  /* 0x0000000e000e7308 */ /* 0x000ee20000000800 */
[----:B------:R-:W-:Y:S01]  /*0930*/  FFMA R18, R11, 1.925963033500011079e-08, R18 ;  /* 0x32a570600b127823 */ /* 0x000fe20000000012 */
[----:B------:R-:W-:Y:S01]  /*0940*/  FFMA R17, R10, 1.925963033500011079e-08, R17 ;  /* 0x32a570600a117823 */ /* 0x000fe20000000011 */
[----:B------:R-:W-:Y:S01]  /*0950*/  FFMA R15, R15, 1.925963033500011079e-08, R8 ;  /* 0x32a570600f0f7823 */ /* 0x000fe20000000008 */
[----:B------:R-:W-:Y:S01]  /*0960*/  SHF.L.U32 R11, R4, 0x17, RZ ;  /* 0x00000017040b7819 */ /* 0x000fe200000006ff */
[----:B------:R-:W4:Y:S01]  /*0970*/  LDS R8, [UR10+0xc] ;  /* 0x00000c0aff087984 */ /* 0x000f220008000800 */
[----:B------:R-:W-:-:S02]  /*0980*/  SHF.L.U32 R9, R9, 0x17, RZ ;  /* 0x0000001709097819 */ /* 0x000fc400000006ff */
[----:B------:R-:W5:Y:S01]  /*0990*/  MUFU.EX2 R16, R15 ;  /* 0x0000000f00107308 */ /* 0x000f620000000800 */
[----:B------:R-:W-:-:S07]  /*09a0*/  SHF.L.U32 R12, R12, 0x17, RZ ;  /* 0x000000170c0c7819 */ /* 0x000fce00000006ff */
[----:B------:R-:W2:Y:S01]  /*09b0*/  MUFU.EX2 R18, R18 ;  /* 0x0000001200127308 */ /* 0x000ea20000000800 */
[----:B---3--:R-:W-:-:S04]  /*09c0*/  FMUL R11, R11, R14 ;  /* 0x0000000e0b0b7220 */ /* 0x008fc80000400000 */
[----:B0-----:R-:W-:-:S03]  /*09d0*/  FFMA R6, R6, R11, R3 ;  /* 0x0000000b06067223 */ /* 0x001fc60000000003 */
[----:B------:R-:W0:Y:S01]  /*09e0*/  MUFU.EX2 R17, R17 ;  /* 0x0000001100117308 */ /* 0x000e220000000800 */
[----:B-----5:R-:W-:-:S04]  /*09f0*/  FMUL R9, R9, R16 ;  /* 0x0000001009097220 */ /* 0x020fc80000400000 */
[----:B-1----:R-:W-:Y:S01]  /*0a00*/  FFMA R6, R7, R9, R6 ;  /* 0x0000000907067223 */ /* 0x002fe20000000006 */
[----:B--2---:R-:W-:-:S04]  /*0a10*/  FMUL R13, R13, R18 ;  /* 0x000000120d0d7220 */ /* 0x004fc80000400000 */
[----:B------:R-:W-:Y:S01]  /*0a20*/  FFMA R5, R5, R13, R6 ;  /* 0x0000000d05057223 */ /* 0x000fe20000000006 */
[----:B0-----:R-:W-:-:S04]  /*0a30*/  FMUL R12, R12, R17 ;  /* 0x000000110c0c7220 */ /* 0x001fc80000400000 */
[----:B----4-:R-:W-:Y:S01]  /*0a40*/  FFMA R3, R8, R12, R5 ;  /* 0x0000000c08037223 */ /* 0x010fe20000000005 */
[----:B------:R-:W-:Y:S06]  /*0a50*/  BRA.U UP1, `(.L_x_46) ;  /* 0xfffffffd01307547 */ /* 0x000fec000b83ffff */
.L_x_45:
[----:B------:R-:W-:Y:S05]  /*0a60*/  BRA.U !UP0, `(.L_x_44) ;  /* 0x0000000108c47547 */ /* 0x000fea000b800000 */
[----:B------:R-:W-:Y:S02]  /*0a70*/  UISETP.NE.AND UP0, UPT, UR7, 0x1, UPT ;  /* 0x000000010700788c */ /* 0x000fe4000bf05270 */
[----:B------:R-:W-:-:S04]  /*0a80*/  ULOP3.LUT UR8, UR14, 0x1, URZ, 0xc0, !UPT ;  /* 0x000000010e087892 */ /* 0x000fc8000f8ec0ff */
[----:B------:R-:W-:-:S03]  /*0a90*/  UISETP.NE.U32.AND UP1, UPT, UR8, 0x1, UPT ;  /* 0x000000010800788c */ /* 0x000fc6000bf25070 */
[----:B------:R-:W-:Y:S08]  /*0aa0*/  BRA.U !UP0, `(.L_x_47) ;  /* 0x0000000108707547 */ /* 0x000ff0000b800000 */
[----:B------:R-:W-:Y:S01]  /*0ab0*/  ULEA UR7, UR4, UR5, 0x2 ;  /* 0x0000000504077291 */ /* 0x000fe2000f8e10ff */
[----:B------:R-:W-:Y:S01]  /*0ac0*/  HFMA2 R10, -RZ, RZ, 0.96630859375, -0.0022525787353515625 ;  /* 0x3bbb989dff0a7431 */ /* 0x000fe200000001ff */
[----:B------:R-:W-:-:S07]  /*0ad0*/  MOV R11, 0x437c0000 ;  /* 0x437c0000000b7802 */ /* 0x000fce0000000f00 */
[----:B0-----:R-:W0:Y:S01]  /*0ae0*/  LDS.64 R4, [UR7] ;  /* 0x00000007ff047984 */ /* 0x001e220008000a00 */
[----:B------:R-:W-:Y:S02]  /*0af0*/  ULEA UR7, UR4, UR9, 0x2 ;  /* 0x0000000904077291 */ /* 0x000fe4000f8e10ff */
[----:B------:R-:W-:-:S07]  /*0b00*/  UIADD3 UR4, UPT, UPT, UR4, 0x2, URZ ;  /* 0x0000000204047890 */ /* 0x000fce000fffe0ff */
[----:B------:R-:W-:Y:S01]  /*0b10*/  LDS R8, [UR7+0x4] ;  /* 0x00000407ff087984 */ /* 0x000fe20008000800 */
[----:B0-----:R-:W-:Y:S01]  /*0b20*/  FADD R6, R4, -R2 ;  /* 0x8000000204067221 */ /* 0x001fe20000000000 */
[----:B------:R-:W-:Y:S02]  /*0b30*/  FADD R9, -R2, R5 ;  /* 0x0000000502097221 */ /* 0x000fe40000000100 */
[----:B------:R-:W0:Y:S01]  /*0b40*/  LDS R4, [UR7] ;  /* 0x00000007ff047984 */ /* 0x000e220008000800 */
[-C--:B------:R-:W-:Y:S01]  /*0b50*/  FFMA.SAT R7, R6, R10.reuse, 0.5 ;  /* 0x3f00000006077423 */ /* 0x080fe2000000200a */
[----:B------:R-:W-:-:S03]  /*0b60*/  FFMA.SAT R10, R9, R10, 0.5 ;  /* 0x3f000000090a7423 */ /* 0x000fc6000000200a */
[-C--:B------:R-:W-:Y:S01]  /*0b70*/  FFMA.RM R7, R7, R11.reuse, 12582913 ;  /* 0x4b40000107077423 */ /* 0x080fe2000000400b */
[----:B------:R-:W-:-:S03]  /*0b80*/  FFMA.RM R10, R10, R11, 12582913 ;  /* 0x4b4000010a0a7423 */ /* 0x000fc6000000400b */
[C---:B------:R-:W-:Y:S01]  /*0b90*/  FADD R5, R7.reuse, -12583039 ;  /* 0xcb40007f07057421 */ /* 0x040fe20000000000 */
[----:B------:R-:W-:Y:S01]  /*0ba0*/  FADD R12, R10, -12583039 ;  /* 0xcb40007f0a0c7421 */ /* 0x000fe20000000000 */
[----:B------:R-:W-:Y:S02]  /*0bb0*/  SHF.L.U32 R7, R7, 0x17, RZ ;  /* 0x0000001707077819 */ /* 0x000fe400000006ff */
[----:B------:R-:W-:Y:S01]  /*0bc0*/  FFMA R5, R6, 1.4426950216293334961, -R5 ;  /* 0x3fb8aa3b06057823 */ /* 0x000fe20000000805 */
[C---:B------:R-:W-:Y:S01]  /*0bd0*/  FFMA R12, R9.reuse, 1.4426950216293334961, -R12 ;  /* 0x3fb8aa3b090c7823 */ /* 0x040fe2000000080c */
[----:B------:R-:W-:Y:S02]  /*0be0*/  SHF.L.U32 R10, R10, 0x17, RZ ;  /* 0x000000170a0a7819 */ /* 0x000fe400000006ff */
[----:B------:R-:W-:Y:S01]  /*0bf0*/  FFMA R5, R6, 1.925963033500011079e-08, R5 ;  /* 0x32a5706006057823 */ /* 0x000fe20000000005 */
[----:B------:R-:W-:-:S03]  /*0c00*/  FFMA R12, R9, 1.925963033500011079e-08, R12 ;  /* 0x32a57060090c7823 */ /* 0x000fc6000000000c */
[----:B------:R-:W1:Y:S08]  /*0c10*/  MUFU.EX2 R6, R5 ;  /* 0x0000000500067308 */ /* 0x000e700000000800 */
[----:B------:R-:W2:Y:S01]  /*0c20*/  MUFU.EX2 R9, R12 ;  /* 0x0000000c00097308 */ /* 0x000ea20000000800 */
[----:B-1----:R-:W-:-:S04]  /*0c30*/  FMUL R6, R7, R6 ;  /* 0x0000000607067220 */ /* 0x002fc80000400000 */
[----:B0-----:R-:W-:Y:S01]  /*0c40*/  FFMA R3, R4, R6, R3 ;  /* 0x0000000604037223 */ /* 0x001fe20000000003 */
[----:B--2---:R-:W-:-:S04]  /*0c50*/  FMUL R9, R10, R9 ;  /* 0x000000090a097220 */ /* 0x004fc80000400000 */
[----:B------:R-:W-:-:S07]  /*0c60*/  FFMA R3, R8, R9, R3 ;  /* 0x0000000908037223 */ /* 0x000fce0000000003 */
.L_x_47:
[----:B------:R-:W-:Y:S05]  /*0c70*/  BRA.U UP1, `(.L_x_44) ;  /* 0x0000000101407547 */ /* 0x000fea000b800000 */
[----:B------:R-:W-:Y:S01]  /*0c80*/  ULEA UR7, UR4, UR5, 0x2 ;  /* 0x0000000504077291 */ /* 0x000fe2000f8e10ff */
[----:B0-----:R-:W-:Y:S01]  /*0c90*/  HFMA2 R4, -RZ, RZ, 0.96630859375, -0.0022525787353515625 ;  /* 0x3bbb989dff047431 */ /* 0x001fe200000001ff */
[----:B------:R-:W-:Y:S01]  /*0ca0*/  ULEA UR4, UR4, UR9, 0x2 ;  /* 0x0000000904047291 */ /* 0x000fe2000f8e10ff */
[----:B------:R-:W-:-:S06]  /*0cb0*/  MOV R7, 0x437c0000 ;  /* 0x437c000000077802 */ /* 0x000fcc0000000f00 */
[----:B------:R-:W0:Y:S02]  /*0cc0*/  LDS R5, [UR7] ;  /* 0x00000007ff057984 */ /* 0x000e240008000800 */
[----:B0-----:R-:W-:Y:S02]  /*0cd0*/  FADD R5, R5, -R2 ;  /* 0x8000000205057221 */ /* 0x001fe40000000000 */
[----:B------:R-:W0:Y:S02]  /*0ce0*/  LDS R2, [UR4] ;  /* 0x00000004ff027984 */ /* 0x000e240008000800 */
[----:B------:R-:W-:-:S04]  /*0cf0*/  FFMA.SAT R4, R5, R4, 0.5 ;  /* 0x3f00000005047423 */ /* 0x000fc80000002004 */
[----:B------:R-:W-:-:S04]  /*0d00*/  FFMA.RM R4, R4, R7, 12582913 ;  /* 0x4b40000104047423 */ /* 0x000fc80000004007 */
[C---:B------:R-:W-:Y:S01]  /*0d10*/  FADD R6, R4.reuse, -12583039 ;  /* 0xcb40007f04067421 */ /* 0x040fe20000000000 */
[----:B------:R-:W-:-:S03]  /*0d20*/  SHF.L.U32 R4, R4, 0x17, RZ ;  /* 0x0000001704047819 */ /* 0x000fc600000006ff */
[----:B------:R-:W-:-:S04]  /*0d30*/  FFMA R6, R5, 1.4426950216293334961, -R6 ;  /* 0x3fb8aa3b05067823 */ /* 0x000fc80000000806 */
[----:B------:R-:W-:-:S04]  /*0d40*/  FFMA R6, R5, 1.925963033500011079e-08, R6 ;  /* 0x32a5706005067823 */ /* 0x000fc80000000006 */
[----:B------:R-:W1:Y:S02]  /*0d50*/  MUFU.EX2 R5, R6 ;  /* 0x0000000600057308 */ /* 0x000e640000000800 */
[----:B-1----:R-:W-:-:S04]  /*0d60*/  FMUL R4, R4, R5 ;  /* 0x0000000504047220 */ /* 0x002fc80000400000 */
[----:B0-----:R-:W-:-:S07]  /*0d70*/  FFMA R3, R2, R4, R3 ;  /* 0x0000000402037223 */ /* 0x001fce0000000003 */
.L_x_44:
[----:B0-----:R-:W0:Y:S02]  /*0d80*/  LDC.64 R4, c[0x0][0x398] ;  /* 0x0000e600ff047b82 */ /* 0x001e240000000a00 */
[----:B0-----:R-:W-:-:S05]  /*0d90*/  IMAD.WIDE.U32 R4, R0, 0x4, R4 ;  /* 0x0000000400047825 */ /* 0x001fca00078e0004 */
[----:B------:R-:W-:Y:S01]  /*0da0*/  STG.E desc[UR12][R4.64], R3 ;  /* 0x0000000304007986 */ /* 0x000fe2000c10190c */
[----:B------:R-:W-:Y:S05]  /*0db0*/  EXIT ;  /* 0x000000000000794d */ /* 0x000fea0003800000 */
.L_x_48:
        /* <DEDUP_REMOVED lines=12> */
.L_x_63:


//--------------------- .text._Z20softmax_block_reducePKfPfS1_ii --------------------------
	.section	.text._Z20softmax_block_reducePKfPfS1_ii,"ax",@progbits
	.align	128
        .global         _Z20softmax_block_reducePKfPfS1_ii
        .type           _Z20softmax_block_reducePKfPfS1_ii,@function
        .size           _Z20softmax_block_reducePKfPfS1_ii,(.L_x_64 - _Z20softmax_block_reducePKfPfS1_ii)
        .other          _Z20softmax_block_reducePKfPfS1_ii,@"STO_CUDA_ENTRY STV_DEFAULT"
_Z20softmax_block_reducePKfPfS1_ii:
.text._Z20softmax_block_reducePKfPfS1_ii:
[----:B------:R-:W-:Y:S08]  /*0000*/  LDC R1, c[0x0][0x37c] ;  /* 0x0000df00ff017b82 */ /* 0x000ff00000000800 */
[----:B------:R-:W0:Y:S01]  /*0010*/  LDC R3, c[0x0][0x39c] ;  /* 0x0000e700ff037b82 */ /* 0x000e220000000800 */
[----:B------:R-:W1:Y:S01]  /*0020*/  S2R R4, SR_CTAID.X ;  /* 0x0000000000047919 */ /* 0x000e620000002500 */
[----:B------:R-:W2:Y:S01]  /*0030*/  LDCU.64 UR6, c[0x0][0x358] ;  /* 0x00006b00ff0677ac */ /* 0x000ea20008000a00 */
[----:B------:R-:W-:-:S05]  /*0040*/  IMAD.MOV.U32 R24, RZ, RZ, -0x1f528714 ;  /* 0xe0ad78ecff187424 */ /* 0x000fca00078e00ff */
[----:B------:R-:W3:Y:S08]  /*0050*/  LDC R2, c[0x0][0x398] ;  /* 0x0000e600ff027b82 */ /* 0x000ef00000000800 */
[----:B------:R-:W4:Y:S01]  /*0060*/  LDC R20, c[0x0][0x360] ;  /* 0x0000d800ff147b82 */ /* 0x000f220000000800 */
[----:B0-----:R-:W-:-:S07]  /*0070*/  IABS R0, R3 ;  /* 0x0000000300007213 */ /* 0x001fce0000000000 */
[----:B------:R-:W0:Y:S01]  /*0080*/  LDC.64 R26, c[0x0][0x380] ;  /* 0x0000e000ff1a7b82 */ /* 0x000e220000000a00 */
[----:B------:R-:W5:Y:S01]  /*0090*/  I2F.RP R5, R0 ;  /* 0x0000000000057306 */ /* 0x000f620000209400 */
[----:B---3--:R-:W-:Y:S02]  /*00a0*/  IABS R10, R2 ;  /* 0x00000002000a7213 */ /* 0x008fe40000000000 */
[----:B-1----:R-:W-:-:S05]  /*00b0*/  IABS R11, R4 ;  /* 0x00000004000b7213 */ /* 0x002fca0000000000 */
[----:B----4-:R-:W1:Y:S08]  /*00c0*/  I2F.U32.RP R8, R20 ;  /* 0x0000001400087306 */ /* 0x010e700000209000 */
[----:B-----5:R-:W3:Y:S08]  /*00d0*/  MUFU.RCP R5, R5 ;  /* 0x0000000500057308 */ /* 0x020ef00000001000 */
[----:B-1----:R-:W-:Y:S01]  /*00e0*/  MUFU.RCP R8, R8 ;  /* 0x0000000800087308 */ /* 0x002fe20000001000 */
[----:B---3--:R-:W-:-:S07]  /*00f0*/  IADD3 R6, PT, PT, R5, 0xffffffe, RZ ;  /* 0x0ffffffe05067810 */ /* 0x008fce0007ffe0ff */
[----:B------:R1:W3:Y:S02]  /*0100*/  F2I.FTZ.U32.TRUNC.NTZ R7, R6 ;  /* 0x0000000600077305 */ /* 0x0002e4000021f000 */
[----:B-1----:R-:W-:Y:S01]  /*0110*/  HFMA2 R6, -RZ, RZ, 0, 0 ;  /* 0x00000000ff067431 */ /* 0x002fe200000001ff */
[----:B---3--:R-:W-:-:S05]  /*0120*/  IADD3 R9, PT, PT, RZ, -R7, RZ ;  /* 0x80000007ff097210 */ /* 0x008fca0007ffe0ff */
[----:B------:R-:W-:-:S04]  /*0130*/  IMAD R9, R9, R0, RZ ;  /* 0x0000000009097224 */ /* 0x000fc800078e02ff */
[----:B------:R-:W-:-:S04]  /*0140*/  IMAD.HI.U32 R7, R7, R9, R6 ;  /* 0x0000000907077227 */ /* 0x000fc800078e0006 */
[----:B------:R-:W-:Y:S01]  /*0150*/  IMAD.MOV.U32 R9, RZ, RZ, R10 ;  /* 0x000000ffff097224 */ /* 0x000fe200078e000a */
[----:B------:R-:W-:Y:S02]  /*0160*/  IADD3 R10, PT, PT, R8, 0xffffffe, RZ ;  /* 0x0ffffffe080a7810 */ /* 0x000fe40007ffe0ff */
[----:B------:R-:W-:Y:S01]  /*0170*/  LOP3.LUT R8, R2, R3, RZ, 0x3c, !PT ;  /* 0x0000000302087212 */ /* 0x000fe200078e3cff */
[----:B------:R-:W-:-:S03]  /*0180*/  IMAD.HI.U32 R6, R7, R9, RZ ;  /* 0x0000000907067227 */ /* 0x000fc600078e00ff */
[----:B------:R-:W-:Y:S02]  /*0190*/  ISETP.GE.AND P2, PT, R8, RZ, PT ;  /* 0x000000ff0800720c */ /* 0x000fe40003f46270 */
[----:B------:R-:W-:Y:S02]  /*01a0*/  IADD3 R5, PT, PT, -R6, RZ, RZ ;  /* 0x000000ff06057210 */ /* 0x000fe40007ffe1ff */
[----:B------:R-:W-:-:S03]  /*01b0*/  LOP3.LUT R8, RZ, R3, RZ, 0x33, !PT ;  /* 0x00000003ff087212 */ /* 0x000fc600078e33ff */
[C---:B------:R-:W-:Y:S02]  /*01c0*/  IMAD R9, R0.reuse, R5, R9 ;  /* 0x0000000500097224 */ /* 0x040fe400078e0209 */
[----:B------:R-:W-:Y:S02]  /*01d0*/  IMAD.HI.U32 R5, R7, R11, RZ ;  /* 0x0000000b07057227 */ /* 0x000fe400078e00ff */
[----:B------:R-:W1:Y:S01]  /*01e0*/  F2I.FTZ.U32.TRUNC.NTZ R7, R10 ;  /* 0x0000000a00077305 */ /* 0x000e62000021f000 */
[----:B------:R-:W-:Y:S01]  /*01f0*/  ISETP.GT.U32.AND P3, PT, R0, R9, PT ;  /* 0x000000090000720c */ /* 0x000fe20003f64070 */
[----:B------:R-:W-:-:S12]  /*0200*/  IMAD.MOV R12, RZ, RZ, -R5 ;  /* 0x000000ffff0c7224 */ /* 0x000fd800078e0a05 */
[-C--:B------:R-:W-:Y:S02]  /*0210*/  @!P3 IADD3 R9, PT, PT, R9, -R0.reuse, RZ ;  /* 0x800000000909b210 */ /* 0x080fe40007ffe0ff */
[----:B------:R-:W-:Y:S02]  /*0220*/  @!P3 IADD3 R6, PT, PT, R6, 0x1, RZ ;  /* 0x000000010606b810 */ /* 0x000fe40007ffe0ff */
[----:B------:R-:W-:Y:S01]  /*0230*/  ISETP.GE.U32.AND P0, PT, R9, R0, PT ;  /* 0x000000000900720c */ /* 0x000fe20003f06070 */
[----:B------:R-:W-:Y:S01]  /*0240*/  IMAD R9, R0, R12, R11 ;  /* 0x0000000c00097224 */ /* 0x000fe200078e020b */
[----:B-1----:R-:W-:-:S04]  /*0250*/  IADD3 R13, PT, PT, RZ, -R7, RZ ;  /* 0x80000007ff0d7210 */ /* 0x002fc80007ffe0ff */
[----:B------:R-:W-:Y:S01]  /*0260*/  ISETP.GT.U32.AND P1, PT, R0, R9, PT ;  /* 0x000000090000720c */ /* 0x000fe20003f24070 */
[----:B------:R-:W-:-:S06]  /*0270*/  IMAD R13, R13, R20, RZ ;  /* 0x000000140d0d7224 */ /* 0x000fcc00078e02ff */
[----:B------:R-:W-:Y:S02]  /*0280*/  @P0 IADD3 R6, PT, PT, R6, 0x1, RZ ;  /* 0x0000000106060810 */ /* 0x000fe40007ffe0ff */
[----:B------:R-:W-:-:S03]  /*0290*/  ISETP.NE.AND P0, PT, R3, RZ, PT ;  /* 0x000000ff0300720c */ /* 0x000fc60003f05270 */
[----:B------:R-:W-:Y:S01]  /*02a0*/  IMAD.MOV.U32 R11, RZ, RZ, R6 ;  /* 0x000000ffff0b7224 */ /* 0x000fe200078e0006 */
[----:B------:R-:W-:Y:S01]  /*02b0*/  MOV R6, RZ ;  /* 0x000000ff00067202 */ /* 0x000fe20000000f00 */
[----:B------:R-:W-:Y:S01]  /*02c0*/  @!P1 VIADD R5, R5, 0x1 ;  /* 0x0000000105059836 */ /* 0x000fe20000000000 */
[-C--:B------:R-:W-:Y:S02]  /*02d0*/  @!P1 IADD3 R9, PT, PT, R9, -R0.reuse, RZ ;  /* 0x8000000009099210 */ /* 0x080fe40007ffe0ff */
[----:B------:R-:W-:Y:S01]  /*02e0*/  @!P2 IADD3 R11, PT, PT, -R11, RZ, RZ ;  /* 0x000000ff0b0ba210 */ /* 0x000fe20007ffe1ff */
[----:B------:R-:W-:Y:S01]  /*02f0*/  IMAD.HI.U32 R6, R7, R13, R6 ;  /* 0x0000000d07067227 */ /* 0x000fe200078e0006 */
[----:B------:R-:W-:Y:S02]  /*0300*/  ISETP.GE.U32.AND P2, PT, R9, R0, PT ;  /* 0x000000000900720c */ /* 0x000fe40003f46070 */
[----:B------:R-:W-:Y:S02]  /*0310*/  SEL R11, R8, R11, !P0 ;  /* 0x0000000b080b7207 */ /* 0x000fe40004000000 */
[----:B------:R-:W-:-:S03]  /*0320*/  LOP3.LUT R0, R4, R3, RZ, 0x3c, !PT ;  /* 0x0000000304007212 */ /* 0x000fc600078e3cff */
[----:B------:R-:W-:Y:S01]  /*0330*/  IMAD.HI.U32 R21, R6, R11, RZ ;  /* 0x0000000b06157227 */ /* 0x000fe200078e00ff */
[----:B------:R-:W-:-:S04]  /*0340*/  ISETP.GE.AND P3, PT, R0, RZ, PT ;  /* 0x000000ff0000720c */ /* 0x000fc80003f66270 */
[----:B------:R-:W-:Y:S02]  /*0350*/  IADD3 R7, PT, PT, -R21, RZ, RZ ;  /* 0x000000ff15077210 */ /* 0x000fe40007ffe1ff */
[----:B------:R-:W-:Y:S02]  /*0360*/  @P2 IADD3 R5, PT, PT, R5, 0x1, RZ ;  /* 0x0000000105052810 */ /* 0x000fe40007ffe0ff */
[C---:B------:R-:W-:Y:S01]  /*0370*/  ISETP.NE.U32.AND P2, PT, R20.reuse, RZ, PT ;  /* 0x000000ff1400720c */ /* 0x040fe20003f45070 */
[----:B------:R-:W-:-:S04]  /*0380*/  IMAD R7, R20, R7, R11 ;  /* 0x0000000714077224 */ /* 0x000fc800078e020b */
[----:B------:R-:W-:Y:S02]  /*0390*/  @!P3 IADD3 R5, PT, PT, -R5, RZ, RZ ;  /* 0x000000ff0505b210 */ /* 0x000fe40007ffe1ff */
[----:B------:R-:W-:Y:S02]  /*03a0*/  ISETP.GE.U32.AND P1, PT, R7, R20, PT ;  /* 0x000000140700720c */ /* 0x000fe40003f26070 */
[----:B------:R-:W-:-:S05]  /*03b0*/  SEL R0, R8, R5, !P0 ;  /* 0x0000000508007207 */ /* 0x000fca0004000000 */
[----:B------:R-:W-:-:S04]  /*03c0*/  IMAD.MOV R5, RZ, RZ, -R0 ;  /* 0x000000ffff057224 */ /* 0x000fc800078e0a00 */
[----:B------:R-:W-:Y:S02]  /*03d0*/  IMAD R3, R3, R5, R4 ;  /* 0x0000000503037224 */ /* 0x000fe400078e0204 */
[-C--:B------:R-:W-:Y:S02]  /*03e0*/  @P1 IADD3 R7, PT, PT, R7, -R20.reuse, RZ ;  /* 0x8000001407071210 */ /* 0x080fe40007ffe0ff */
[----:B------:R-:W-:Y:S01]  /*03f0*/  @P1 IADD3 R21, PT, PT, R21, 0x1, RZ ;  /* 0x0000000115151810 */ /* 0x000fe20007ffe0ff */
[----:B------:R-:W-:Y:S01]  /*0400*/  IMAD R4, R3, R11, RZ ;  /* 0x0000000b03047224 */ /* 0x000fe200078e02ff */
[----:B------:R-:W-:-:S04]  /*0410*/  ISETP.GE.U32.AND P0, PT, R7, R20, PT ;  /* 0x000000140700720c */ /* 0x000fc80003f06070 */
[----:B------:R-:W-:-:S03]  /*0420*/  SHF.R.S32.HI R5, RZ, 0x1f, R4 ;  /* 0x0000001fff057819 */ /* 0x000fc60000011404 */
[----:B------:R-:W-:-:S06]  /*0430*/  IMAD.WIDE R4, R0, R2, R4 ;  /* 0x0000000200047225 */ /* 0x000fcc00078e0204 */
[----:B------:R-:W-:Y:S02]  /*0440*/  @P0 IADD3 R21, PT, PT, R21, 0x1, RZ ;  /* 0x0000000115150810 */ /* 0x000fe40007ffe0ff */
[----:B------:R-:W-:Y:S02]  /*0450*/  @!P2 LOP3.LUT R21, RZ, R20, RZ, 0x33, !PT ;  /* 0x00000014ff15a212 */ /* 0x000fe400078e33ff */
[C---:B0-----:R-:W-:Y:S02]  /*0460*/  LEA R26, P1, R4.reuse, R26, 0x2 ;  /* 0x0000001a041a7211 */ /* 0x041fe400078210ff */
[----:B------:R-:W-:Y:S02]  /*0470*/  ISETP.GE.AND P0, PT, R21, 0x4, PT ;  /* 0x000000041500780c */ /* 0x000fe40003f06270 */
[----:B------:R-:W-:Y:S02]  /*0480*/  SHF.R.S32.HI R2, RZ, 0x1f, R21 ;  /* 0x0000001fff027819 */ /* 0x000fe40000011415 */
[----:B------:R-:W-:-:S02]  /*0490*/  LEA.HI.X R27, R4, R27, R5, 0x2, P1 ;  /* 0x0000001b041b7211 */ /* 0x000fc400008f1405 */
[----:B------:R-:W-:-:S04]  /*04a0*/  LEA.HI R2, R2, R21, RZ, 0x2 ;  /* 0x0000001502027211 */ /* 0x000fc800078f10ff */
[----:B------:R-:W-:-:S03]  /*04b0*/  SHF.R.S32.HI R2, RZ, 0x2, R2 ;  /* 0x00000002ff027819 */ /* 0x000fc60000011402 */
[----:B--2---:R-:W-:Y:S05]  /*04c0*/  @!P0 BRA `(.L_x_49) ;  /* 0x0000000400d08947 */ /* 0x004fea0003800000 */
[----:B------:R-:W0:Y:S01]  /*04d0*/  S2R R23, SR_TID.X ;  /* 0x0000000000177919 */ /* 0x000e220000002100 */
[C---:B------:R-:W-:Y:S02]  /*04e0*/  IADD3 R4, PT, PT, R2.reuse, -0x1, RZ ;  /* 0xffffffff02047810 */ /* 0x040fe40007ffe0ff */
[----:B------:R-:W-:Y:S02]  /*04f0*/  LOP3.LUT R12, R2, 0x7, RZ, 0xc0, !PT ;  /* 0x00000007020c7812 */ /* 0x000fe400078ec0ff */
[----:B------:R-:W-:Y:S02]  /*0500*/  ISETP.GE.U32.AND P0, PT, R4, 0x7, PT ;  /* 0x000000070400780c */ /* 0x000fe40003f06070 */
[----:B------:R-:W-:Y:S02]  /*0510*/  ISETP.NE.AND P1, PT, R12, RZ, PT ;  /* 0x000000ff0c00720c */ /* 0x000fe40003f25270 */
[----:B------:R-:W-:Y:S02]  /*0520*/  MOV R24, 0xe0ad78ec ;  /* 0xe0ad78ec00187802 */ /* 0x000fe40000000f00 */
[----:B------:R-:W-:-:S07]  /*0530*/  MOV R22, RZ ;  /* 0x000000ff00167202 */ /* 0x000fce0000000f00 */
[----:B------:R-:W-:Y:S05]  /*0540*/  @!P0 BRA `(.L_x_50) ;  /* 0x0000000000e88947 */ /* 0x000fea0003800000 */
[----:B------:R-:W-:Y:S01]  /*0550*/  LOP3.LUT R22, R2, 0x1ffffff8, RZ, 0xc0, !PT ;  /* 0x1ffffff802167812 */ /* 0x000fe200078ec0ff */
[----:B------:R-:W-:Y:S02]  /*0560*/  HFMA2 R24, -RZ, RZ, -598.5, 40320 ;  /* 0xe0ad78ecff187431 */ /* 0x000fe400000001ff */
[C-C-:B0-----:R-:W-:Y:S01]  /*0570*/  IMAD.IADD R16, R20.reuse, 0x1, R23.reuse ;  /* 0x0000000114107824 */ /* 0x141fe200078e0217 */
[CC--:B------:R-:W-:Y:S01]  /*0580*/  LEA R14, R20.reuse, R23.reuse, 0x1 ;  /* 0x00000017140e7211 */ /* 0x0c0fe200078e08ff */
[C-C-:B------:R-:W-:Y:S01]  /*0590*/  IMAD R29, R20.reuse, 0x3, R23.reuse ;  /* 0x00000003141d7824 */ /* 0x140fe200078e0217 */
[C---:B------:R-:W-:Y:S01]  /*05a0*/  LEA R25, R20.reuse, R23, 0x2 ;  /* 0x0000001714197211 */ /* 0x040fe200078e10ff */
[--C-:B------:R-:W-:Y:S01]  /*05b0*/  IMAD R19, R20, 0x5, R23.reuse ;  /* 0x0000000514137824 */ /* 0x100fe200078e0217 */
[----:B------:R-:W-:Y:S01]  /*05c0*/  IADD3 R18, PT, PT, -R22, RZ, RZ ;  /* 0x000000ff16127210 */ /* 0x000fe20007ffe1ff */
[C-C-:B------:R-:W-:Y:S02]  /*05d0*/  IMAD R17, R20.reuse, 0x6, R23.reuse ;  /* 0x0000000614117824 */ /* 0x140fe400078e0217 */
[----:B------:R-:W-:-:S02]  /*05e0*/  IMAD R15, R20, 0x7, R23 ;  /* 0x00000007140f7824 */ /* 0x000fc400078e0217 */
[----:B------:R-:W-:-:S07]  /*05f0*/  IMAD.MOV.U32 R13, RZ, RZ, R23 ;  /* 0x000000ffff0d7224 */ /* 0x000fce00078e0017 */
.L_x_51:
[----:B------:R-:W-:-:S04]  /*0600*/  IMAD.WIDE.U32 R6, R13, 0x10, R26 ;  /* 0x000000100d067825 */ /* 0x000fc800078e001a */
[----:B------:R-:W-:Y:S02]  /*0610*/  IMAD.WIDE.U32 R10, R16, 0x10, R26 ;  /* 0x00000010100a7825 */ /* 0x000fe400078e001a */
[----:B------:R-:W2:Y:S04]  /*0620*/  LDG.E.128.CONSTANT R4, desc[UR6][R6.64] ;  /* 0x0000000606047981 */ /* 0x000ea8000c1e9d00 */
[----:B------:R-:W3:Y:S01]  /*0630*/  LDG.E.128.CONSTANT R8, desc[UR6][R10.64] ;  /* 0x000000060a087981 */ /* 0x000ee2000c1e9d00 */
[----:B--2---:R-:W-:-:S04]  /*0640*/  FMNMX R28, R6, R7, !PT ;  /* 0x00000007061c7209 */ /* 0x004fc80007800000 */
[----:B------:R-:W-:Y:S02]  /*0650*/  FMNMX3 R28, R4, R5, R28, !PT ;  /* 0x00000005041c7276 */ /* 0x000fe4000780001c */
[----:B---3--:R-:W-:-:S04]  /*0660*/  FMNMX R4, R10, R11, !PT ;  /* 0x0000000b0a047209 */ /* 0x008fc80007800000 */
[----:B------:R-:W-:Y:S01]  /*0670*/  FMNMX3 R9, R8, R9, R4, !PT ;  /* 0x0000000908097276 */ /* 0x000fe20007800004 */
[----:B------:R-:W-:-:S03]  /*0680*/  IMAD.WIDE.U32 R4, R14, 0x10, R26 ;  /* 0x000000100e047825 */ /* 0x000fc600078e001a */
[----:B------:R-:W-:Y:S01]  /*0690*/  FMNMX3 R24, R24, R28, R9, !PT ;  /* 0x0000001c18187276 */ /* 0x000fe20007800009 */
[----:B------:R-:W-:Y:S02]  /*06a0*/  IMAD.WIDE.U32 R8, R29, 0x10, R26 ;  /* 0x000000101d087825 */ /* 0x000fe400078e001a */
[----:B------:R-:W2:Y:S04]  /*06b0*/  LDG.E.128.CONSTANT R4, desc[UR6][R4.64] ;  /* 0x0000000604047981 */ /* 0x000ea8000c1e9d00 */
[----:B------:R-:W3:Y:S01]  /*06c0*/  LDG.E.128.CONSTANT R8, desc[UR6][R8.64] ;  /* 0x0000000608087981 */ /* 0x000ee2000c1e9d00 */
[----:B--2---:R-:W-:Y:S02]  /*06d0*/  FMNMX R6, R6, R7, !PT ;  /* 0x0000000706067209 */ /* 0x004fe40007800000 */
[----:B---3--:R-:W-:-:S02]  /*06e0*/  FMNMX R10, R10, R11, !PT ;  /* 0x0000000b0a0a7209 */ /* 0x008fc40007800000 */
[----:B------:R-:W-:Y:S01]  /*06f0*/  FMNMX3 R28, R4, R5, R6, !PT ;  /* 0x00000005041c7276 */ /* 0x000fe20007800006 */
[----:B------:R-:W-:Y:S01]  /*0700*/  IMAD.WIDE.U32 R6, R25, 0x10, R26 ;  /* 0x0000001019067825 */ /* 0x000fe200078e001a */
[----:B------:R-:W-:-:S04]  /*0710*/  FMNMX3 R11, R8, R9, R10, !PT ;  /* 0x00000009080b7276 */ /* 0x000fc8000780000a */
[----:B------:R-:W-:Y:S01]  /*0720*/  FMNMX3 R24, R24, R28, R11, !PT ;  /* 0x0000001c18187276 */ /* 0x000fe2000780000b */
[----:B------:R-:W-:Y:S01]  /*0730*/  IMAD.WIDE.U32 R10, R19, 0x10, R26 ;  /* 0x00000010130a7825 */ /* 0x000fe200078e001a */
[----:B------:R-:W2:Y:S05]  /*0740*/  LDG.E.128.CONSTANT R4, desc[UR6][R6.64] ;  /* 0x0000000606047981 */ /* 0x000eaa000c1e9d00 */
        /* <DEDUP_REMOVED lines=10> */
[----:B------:R-:W-:Y:S01]  /*07f0*/  IADD3 R18, PT, PT, R18, 0x8, RZ ;  /* 0x0000000812127810 */ /* 0x000fe20007ffe0ff */
[C---:B------:R-:W-:Y:S01]  /*0800*/  IMAD R14, R20.reuse, 0x8, R14 ;  /* 0x00000008140e7824 */ /* 0x040fe200078e020e */
[C---:B------:R-:W-:Y:S01]  /*0810*/  LEA R16, R20.reuse, R16, 0x3 ;  /* 0x0000001014107211 */ /* 0x040fe200078e18ff */
[----:B------:R-:W-:Y:S01]  /*0820*/  IMAD R17, R20, 0x8, R17 ;  /* 0x0000000814117824 */ /* 0x000fe200078e0211 */
[----:B------:R-:W-:-:S02]  /*0830*/  ISETP.NE.AND P0, PT, R18, RZ, PT ;  /* 0x000000ff1200720c */ /* 0x000fc40003f05270 */
[C---:B------:R-:W-:Y:S02]  /*0840*/  LEA R29, R20.reuse, R29, 0x3 ;  /* 0x0000001d141d7211 */ /* 0x040fe400078e18ff */
[C---:B------:R-:W-:Y:S02]  /*0850*/  LEA R25, R20.reuse, R25, 0x3 ;  /* 0x0000001914197211 */ /* 0x040fe400078e18ff */
[C---:B------:R-:W-:Y:S02]  /*0860*/  LEA R19, R20.reuse, R19, 0x3 ;  /* 0x0000001314137211 */ /* 0x040fe400078e18ff */
[C---:B------:R-:W-:Y:S02]  /*0870*/  LEA R15, R20.reuse, R15, 0x3 ;  /* 0x0000000f140f7211 */ /* 0x040fe400078e18ff */
[----:B------:R-:W-:Y:S02]  /*0880*/  LEA R13, R20, R13, 0x3 ;  /* 0x0000000d140d7211 */ /* 0x000fe400078e18ff */
[----:B--2---:R-:W-:-:S02]  /*0890*/  FMNMX R6, R6, R7, !PT ;  /* 0x0000000706067209 */ /* 0x004fc40007800000 */
[----:B---3--:R-:W-:Y:S02]  /*08a0*/  FMNMX R10, R10, R11, !PT ;  /* 0x0000000b0a0a7209 */ /* 0x008fe40007800000 */
[----:B------:R-:W-:Y:S02]  /*08b0*/  FMNMX3 R7, R4, R5, R6, !PT ;  /* 0x0000000504077276 */ /* 0x000fe40007800006 */
[----:B------:R-:W-:-:S04]  /*08c0*/  FMNMX3 R10, R8, R9, R10, !PT ;  /* 0x00000009080a7276 */ /* 0x000fc8000780000a */
[----:B------:R-:W-:Y:S01]  /*08d0*/  FMNMX3 R24, R24, R7, R10, !PT ;  /* 0x0000000718187276 */ /* 0x000fe2000780000a */
[----:B------:R-:W-:Y:S06]  /*08e0*/  @P0 BRA `(.L_x_51) ;  /* 0xfffffffc00440947 */ /* 0x000fec000383ffff */
.L_x_50:
[----:B------:R-:W-:Y:S05]  /*08f0*/  @!P1 BRA `(.L_x_49) ;  /* 0x0000000000c49947 */ /* 0x000fea0003800000 */
[----:B------:R-:W-:Y:S02]  /*0900*/  ISETP.GE.U32.AND P0, PT, R12, 0x4, PT ;  /* 0x000000040c00780c */ /* 0x000fe40003f06070 */
[----:B------:R-:W-:-:S04]  /*0910*/  LOP3.LUT R25, R2, 0x3, RZ, 0xc0, !PT ;  /* 0x0000000302197812 */ /* 0x000fc800078ec0ff */
[----:B------:R-:W-:-:S07]  /*0920*/  ISETP.NE.AND P1, PT, R25, RZ, PT ;  /* 0x000000ff1900720c */ /* 0x000fce0003f25270 */
[----:B------:R-:W-:Y:S06]  /*0930*/  @!P0 BRA `(.L_x_52) ;  /* 0x00000000005c8947 */ /* 0x000fec0003800000 */
[----:B0-----:R-:W-:-:S05]  /*0940*/  IMAD R5, R22, R20, R23 ;  /* 0x0000001416057224 */ /* 0x001fca00078e0217 */
[C---:B------:R-:W-:Y:S01]  /*0950*/  IADD3 R9, PT, PT, R5.reuse, R20, RZ ;  /* 0x0000001405097210 */ /* 0x040fe20007ffe0ff */
[----:B------:R-:W-:-:S04]  /*0960*/  IMAD.WIDE.U32 R4, R5, 0x10, R26 ;  /* 0x0000001005047825 */ /* 0x000fc800078e001a */
[C---:B------:R-:W-:Y:S02]  /*0970*/  IMAD.IADD R13, R9.reuse, 0x1, R20 ;  /* 0x00000001090d7824 */ /* 0x040fe400078e0214 */
[--C-:B------:R-:W-:Y:S01]  /*0980*/  IMAD.WIDE.U32 R8, R9, 0x10, R26.reuse ;  /* 0x0000001009087825 */ /* 0x100fe200078e001a */
[----:B------:R-:W2:Y:S02]  /*0990*/  LDG.E.128.CONSTANT R4, desc[UR6][R4.64] ;  /* 0x0000000604047981 */ /* 0x000ea4000c1e9d00 */
[C---:B------:R-:W-:Y:S01]  /*09a0*/  IADD3 R17, PT, PT, R13.reuse, R20, RZ ;  /* 0x000000140d117210 */ /* 0x040fe20007ffe0ff */
[--C-:B------:R-:W-:Y:S02]  /*09b0*/  IMAD.WIDE.U32 R12, R13, 0x10, R26.reuse ;  /* 0x000000100d0c7825 */ /* 0x100fe400078e001a */
[----:B------:R-:W3:Y:S02]  /*09c0*/  LDG.E.128.CONSTANT R8, desc[UR6][R8.64] ;  /* 0x0000000608087981 */ /* 0x000ee4000c1e9d00 */
[----:B------:R-:W-:-:S02]  /*09d0*/  IMAD.WIDE.U32 R16, R17, 0x10, R26 ;  /* 0x0000001011107825 */ /* 0x000fc400078e001a */
[----:B------:R-:W4:Y:S04]  /*09e0*/  LDG.E.128.CONSTANT R12, desc[UR6][R12.64] ;  /* 0x000000060c0c7981 */ /* 0x000f28000c1e9d00 */
[----:B------:R-:W5:Y:S01]  /*09f0*/  LDG.E.128.CONSTANT R16, desc[UR6][R16.64] ;  /* 0x0000000610107981 */ /* 0x000f62000c1e9d00 */
[----:B------:R-:W-:Y:S02]  /*0a00*/  IADD3 R22, PT, PT, R22, 0x4, RZ ;  /* 0x0000000416167810 */ /* 0x000fe40007ffe0ff */
[----:B--2---:R-:W-:Y:S02]  /*0a10*/  FMNMX R6, R6, R7, !PT ;  /* 0x0000000706067209 */ /* 0x004fe40007800000 */
[----:B---3--:R-:W-:Y:S02]  /*0a20*/  FMNMX R10, R10, R11, !PT ;  /* 0x0000000b0a0a7209 */ /* 0x008fe40007800000 */
[----:B------:R-:W-:-:S02]  /*0a30*/  FMNMX3 R7, R4, R5, R6, !PT ;  /* 0x0000000504077276 */ /* 0x000fc40007800006 */
[----:B------:R-:W-:Y:S02]  /*0a40*/  FMNMX3 R10, R8, R9, R10, !PT ;  /* 0x00000009080a7276 */ /* 0x000fe4000780000a */
[----:B----4-:R-:W-:Y:S02]  /*0a50*/  FMNMX R14, R14, R15, !PT ;  /* 0x0000000f0e0e7209 */ /* 0x010fe40007800000 */
[----:B-----5:R-:W-:Y:S02]  /*0a60*/  FMNMX R18, R18, R19, !PT ;  /* 0x0000001312127209 */ /* 0x020fe40007800000 */
[----:B------:R-:W-:Y:S02]  /*0a70*/  FMNMX3 R7, R24, R7, R10, !PT ;  /* 0x0000000718077276 */ /* 0x000fe4000780000a */
[----:B------:R-:W-:Y:S02]  /*0a80*/  FMNMX3 R14, R12, R13, R14, !PT ;  /* 0x0000000d0c0e7276 */ /* 0x000fe4000780000e */
[----:B------:R-:W-:-:S04]  /*0a90*/  FMNMX3 R18, R16, R17, R18, !PT ;  /* 0x0000001110127276 */ /* 0x000fc80007800012 */
[----:B------:R-:W-:-:S07]  /*0aa0*/  FMNMX3 R24, R7, R14, R18, !PT ;  /* 0x0000000e07187276 */ /* 0x000fce0007800012 */
.L_x_52:
[----:B------:R-:W-:Y:S05]  /*0ab0*/  @!P1 BRA `(.L_x_49) ;  /* 0x0000000000549947 */ /* 0x000fea0003800000 */
[----:B------:R-:W-:Y:S02]  /*0ac0*/  ISETP.NE.AND P0, PT, R25, 0x1, PT ;  /* 0x000000011900780c */ /* 0x000fe40003f05270 */
[----:B------:R-:W-:-:S04]  /*0ad0*/  LOP3.LUT R4, R2, 0x1, RZ, 0xc0, !PT ;  /* 0x0000000102047812 */ /* 0x000fc800078ec0ff */
[----:B------:R-:W-:-:S07]  /*0ae0*/  ISETP.NE.U32.AND P1, PT, R4, 0x1, PT ;  /* 0x000000010400780c */ /* 0x000fce0003f25070 */
[C---:B0-----:R-:W-:Y:S01]  /*0af0*/  @P0 IMAD R5, R22.reuse, R20, R23 ;  /* 0x0000001416050224 */ /* 0x041fe200078e0217 */
[----:B------:R-:W-:-:S03]  /*0b00*/  @P0 IADD3 R22, PT, PT, R22, 0x2, RZ ;  /* 0x0000000216160810 */ /* 0x000fc60007ffe0ff */
[C---:B------:R-:W-:Y:S02]  /*0b10*/  @P0 IMAD.IADD R9, R5.reuse, 0x1, R20 ;  /* 0x0000000105090824 */ /* 0x040fe400078e0214 */
[----:B------:R-:W-:-:S04]  /*0b20*/  @P0 IMAD.WIDE.U32 R4, R5, 0x10, R26 ;  /* 0x0000001005040825 */ /* 0x000fc800078e001a */
[----:B------:R-:W-:Y:S02]  /*0b30*/  @P0 IMAD.WIDE.U32 R8, R9, 0x10, R26 ;  /* 0x0000001009080825 */ /* 0x000fe400078e001a */
[----:B------:R-:W2:Y:S02]  /*0b40*/  @P0 LDG.E.128.CONSTANT R4, desc[UR6][R4.64] ;  /* 0x0000000604040981 */ /* 0x000ea4000c1e9d00 */
[----:B------:R-:W-:Y:S02]  /*0b50*/  @!P1 IMAD R13, R20, R22, R23 ;  /* 0x00000016140d9224 */ /* 0x000fe400078e0217 */
[----:B------:R-:W3:Y:S02]  /*0b60*/  @P0 LDG.E.128.CONSTANT R8, desc[UR6][R8.64] ;  /* 0x0000000608080981 */ /* 0x000ee4000c1e9d00 */
[----:B------:R-:W-:-:S06]  /*0b70*/  @!P1 IMAD.WIDE.U32 R12, R13, 0x10, R26 ;  /* 0x000000100d0c9825 */ /* 0x000fcc00078e001a */
[----:B------:R-:W4:Y:S01]  /*0b80*/  @!P1 LDG.E.128.CONSTANT R12, desc[UR6][R12.64] ;  /* 0x000000060c0c9981 */ /* 0x000f22000c1e9d00 */
[----:B--2---:R-:W-:Y:S02]  /*0b90*/  @P0 FMNMX R6, R6, R7, !PT ;  /* 0x0000000706060209 */ /* 0x004fe40007800000 */
[----:B---3--:R-:W-:Y:S02]  /*0ba0*/  @P0 FMNMX R10, R10, R11, !PT ;  /* 0x0000000b0a0a0209 */ /* 0x008fe40007800000 */
[----:B------:R-:W-:Y:S02]  /*0bb0*/  @P0 FMNMX3 R7, R4, R5, R6, !PT ;  /* 0x0000000504070276 */ /* 0x000fe40007800006 */
[----:B------:R-:W-:Y:S02]  /*0bc0*/  @P0 FMNMX3 R10, R8, R9, R10, !PT ;  /* 0x00000009080a0276 */ /* 0x000fe4000780000a */
[----:B----4-:R-:W-:Y:S02]  /*0bd0*/  @!P1 FMNMX R14, R14, R15, !PT ;  /* 0x0000000f0e0e9209 */ /* 0x010fe40007800000 */
[----:B------:R-:W-:-:S02]  /*0be0*/  @P0 FMNMX3 R24, R24, R7, R10, !PT ;  /* 0x0000000718180276 */ /* 0x000fc4000780000a */
[----:B------:R-:W-:-:S04]  /*0bf0*/  @!P1 FMNMX3 R7, R12, R13, R14, !PT ;  /* 0x0000000d0c079276 */ /* 0x000fc8000780000e */
[----:B------:R-:W-:-:S07]  /*0c00*/  @!P1 FMNMX R24, R24, R7, !PT ;  /* 0x0000000718189209 */ /* 0x000fce0007800000 */
.L_x_49:
[----:B------:R-:W1:Y:S01]  /*0c10*/  SHFL.BFLY PT, R5, R24, 0x10, 0x1f ;  /* 0x0e001f0018057f89 */ /* 0x000e6200000e0000 */
[----:B------:R-:W-:Y:S01]  /*0c20*/  BSSY.RECONVERGENT B0, `(.L_x_53) ;  /* 0x000001e000007945 */ /* 0x000fe20003800200 */
[----:B------:R-:W2:Y:S01]  /*0c30*/  S2R R13, SR_TID.X ;  /* 0x00000000000d7919 */ /* 0x000ea20000002100 */
[----:B-1----:R-:W-:-:S05]  /*0c40*/  FMNMX R5, R5, R24, !PT ;  /* 0x0000001805057209 */ /* 0x002fca0007800000 */
[----:B------:R-:W1:Y:S01]  /*0c50*/  SHFL.BFLY PT, R4, R5, 0x8, 0x1f ;  /* 0x0d001f0005047f89 */ /* 0x000e6200000e0000 */
[C---:B--2---:R-:W-:Y:S02]  /*0c60*/  LOP3.LUT P0, R12, R13.reuse, 0x1f, RZ, 0xc0, !PT ;  /* 0x0000001f0d0c7812 */ /* 0x044fe4000780c0ff */
[----:B------:R-:W-:-:S11]  /*0c70*/  ISETP.NE.AND P1, PT, R13, RZ, PT ;  /* 0x000000ff0d00720c */ /* 0x000fd60003f25270 */
[----:B------:R-:W2:Y:S01]  /*0c80*/  @!P0 S2R R11, SR_CgaCtaId ;  /* 0x00000000000b8919 */ /* 0x000ea20000008800 */
[----:B------:R-:W-:Y:S02]  /*0c90*/  @!P0 MOV R8, 0x400 ;  /* 0x0000040000088802 */ /* 0x000fe40000000f00 */
[----:B-1----:R-:W-:-:S05]  /*0ca0*/  FMNMX R4, R5, R4, !PT ;  /* 0x0000000405047209 */ /* 0x002fca0007800000 */
[----:B------:R-:W1:Y:S01]  /*0cb0*/  SHFL.BFLY PT, R7, R4, 0x4, 0x1f ;  /* 0x0c801f0004077f89 */ /* 0x000e6200000e0000 */
[----:B--2---:R-:W-:Y:S02]  /*0cc0*/  @!P0 LEA R8, R11, R8, 0x18 ;  /* 0x000000080b088211 */ /* 0x004fe400078ec0ff */
[----:B-1----:R-:W-:Y:S02]  /*0cd0*/  FMNMX R7, R4, R7, !PT ;  /* 0x0000000704077209 */ /* 0x002fe40007800000 */
[----:B------:R-:W-:-:S03]  /*0ce0*/  @!P0 LEA.HI R8, R13, R8, RZ, 0x1d ;  /* 0x000000080d088211 */ /* 0x000fc600078fe8ff */
[----:B------:R-:W1:Y:S02]  /*0cf0*/  SHFL.BFLY PT, R6, R7, 0x2, 0x1f ;  /* 0x0c401f0007067f89 */ /* 0x000e6400000e0000 */
[----:B-1----:R-:W-:-:S05]  /*0d00*/  FMNMX R6, R7, R6, !PT ;  /* 0x0000000607067209 */ /* 0x002fca0007800000 */
[----:B------:R-:W1:Y:S02]  /*0d10*/  SHFL.BFLY PT, R9, R6, 0x1, 0x1f ;  /* 0x0c201f0006097f89 */ /* 0x000e6400000e0000 */
[----:B-1----:R-:W-:-:S05]  /*0d20*/  FMNMX R9, R6, R9, !PT ;  /* 0x0000000906097209 */ /* 0x002fca0007800000 */
[----:B------:R1:W-:Y:S01]  /*0d30*/  @!P0 STS [R8], R9 ;  /* 0x0000000908008388 */ /* 0x0003e20000000800 */
[----:B------:R-:W-:Y:S06]  /*0d40*/  BAR.SYNC.DEFER_BLOCKING 0x0 ;  /* 0x0000000000007b1d */ /* 0x000fec0000010000 */
[----:B------:R-:W-:Y:S05]  /*0d50*/  @P1 BRA `(.L_x_54) ;  /* 0x0000000000281947 */ /* 0x000fea0003800000 */
[----:B------:R-:W2:Y:S01]  /*0d60*/  S2UR UR5, SR_CgaCtaId ;  /* 0x00000000000579c3 */ /* 0x000ea20000008800 */
[----:B------:R-:W-:Y:S02]  /*0d70*/  UMOV UR4, 0x400 ;  /* 0x0000040000047882 */ /* 0x000fe40000000000 */
[----:B--2---:R-:W-:-:S09]  /*0d80*/  ULEA UR4, UR5, UR4, 0x18 ;  /* 0x0000000405047291 */ /* 0x004fd2000f8ec0ff */
[----:B------:R-:W2:Y:S04]  /*0d90*/  LDS.128 R4, [UR4] ;  /* 0x00000004ff047984 */ /* 0x000ea80008000c00 */
[----:B-1----:R-:W1:Y:S01]  /*0da0*/  LDS.128 R8, [UR4+0x10] ;  /* 0x00001004ff087984 */ /* 0x002e620008000c00 */
[----:B--2---:R-:W-:-:S04]  /*0db0*/  FMNMX3 R4, R4, R5, R6, !PT ;  /* 0x0000000504047276 */ /* 0x004fc80007800006 */
[----:B-1----:R-:W-:-:S04]  /*0dc0*/  FMNMX3 R4, R4, R7, R8, !PT ;  /* 0x0000000704047276 */ /* 0x002fc80007800008 */
[----:B------:R-:W-:-:S04]  /*0dd0*/  FMNMX3 R4, R4, R9, R10, !PT ;  /* 0x0000000904047276 */ /* 0x000fc8000780000a */
[----:B------:R-:W-:-:S05]  /*0de0*/  FMNMX R4, R4, R11, !PT ;  /* 0x0000000b04047209 */ /* 0x000fca0007800000 */
[----:B------:R2:W-:Y:S02]  /*0df0*/  STS [UR4], R4 ;  /* 0x00000004ff007988 */ /* 0x0005e40008000804 */
.L_x_54:
[----:B------:R-:W-:Y:S05]  /*0e00*/  BSYNC.RECONVERGENT B0 ;  /* 0x0000000000007941 */ /* 0x000fea0003800200 */
.L_x_53:
[----:B------:R-:W3:Y:S08]  /*0e10*/  S2UR UR5, SR_CgaCtaId ;  /* 0x00000000000579c3 */ /* 0x000ef00000008800 */
[----:B------:R-:W-:Y:S01]  /*0e20*/  BAR.SYNC.DEFER_BLOCKING 0x0 ;  /* 0x0000000000007b1d */ /* 0x000fe20000010000 */
[----:B------:R-:W-:Y:S02]  /*0e30*/  ISETP.GE.AND P0, PT, R21, 0x4, PT ;  /* 0x000000041500780c */ /* 0x000fe40003f06270 */
[----:B------:R-:W-:-:S03]  /*0e40*/  MOV R15, RZ ;  /* 0x000000ff000f7202 */ /* 0x000fc60000000f00 */
[----:B------:R-:W-:Y:S02]  /*0e50*/  UMOV UR4, 0x400 ;  /* 0x0000040000047882 */ /* 0x000fe40000000000 */
[----:B---3--:R-:W-:-:S09]  /*0e60*/  ULEA UR4, UR5, UR4, 0x18 ;  /* 0x0000000405047291 */ /* 0x008fd2000f8ec0ff */
[----:B------:R-:W3:Y:S01]  /*0e70*/  LDS R14, [UR4] ;  /* 0x00000004ff0e7984 */ /* 0x000ee20008000800 */
[----:B------:R-:W-:Y:S05]  /*0e80*/  @!P0 BRA `(.L_x_55) ;  /* 0x0000000800308947 */ /* 0x000fea0003800000 */
[----:B------:R-:W-:Y:S01]  /*0e90*/  LOP3.LUT R21, R21, 0x7ffffffc, RZ, 0xc0, !PT ;  /* 0x7ffffffc15157812 */ /* 0x000fe200078ec0ff */
[----:B------:R-:W-:Y:S01]  /*0ea0*/  HFMA2 R15, -RZ, RZ, 0, 0 ;  /* 0x00000000ff0f7431 */ /* 0x000fe200000001ff */
[----:B--2---:R-:W-:Y:S02]  /*0eb0*/  LOP3.LUT R4, R2, 0x1, RZ, 0xc0, !PT ;  /* 0x0000000102047812 */ /* 0x004fe400078ec0ff */
[----:B------:R-:W-:Y:S02]  /*0ec0*/  ISETP.NE.AND P0, PT, R21, 0x4, PT ;  /* 0x000000041500780c */ /* 0x000fe40003f05270 */
[----:B------:R-:W-:Y:S02]  /*0ed0*/  ISETP.NE.U32.AND P1, PT, R4, 0x1, PT ;  /* 0x000000010400780c */ /* 0x000fe40003f25070 */
[----:B------:R-:W-:-:S09]  /*0ee0*/  MOV R16, RZ ;  /* 0x000000ff00107202 */ /* 0x000fd20000000f00 */
[----:B------:R-:W-:Y:S05]  /*0ef0*/  @!P0 BRA `(.L_x_56) ;  /* 0x0000000400688947 */ /* 0x000fea0003800000 */
[----:B------:R-:W-:Y:S01]  /*0f00*/  LOP3.LUT R16, R2, 0x1ffffffe, RZ, 0xc0, !PT ;  /* 0x1ffffffe02107812 */ /* 0x000fe200078ec0ff */
[----:B------:R-:W-:Y:S01]  /*0f10*/  IMAD.IADD R17, R20, 0x1, R13 ;  /* 0x0000000114117824 */ /* 0x000fe200078e020d */
[----:B------:R-:W-:Y:S02]  /*0f20*/  MOV R15, RZ ;  /* 0x000000ff000f7202 */ /* 0x000fe40000000f00 */
[----:B------:R-:W-:Y:S02]  /*0f30*/  MOV R19, R13 ;  /* 0x0000000d00137202 */ /* 0x000fe40000000f00 */
[----:B------:R-:W-:-:S07]  /*0f40*/  IADD3 R2, PT, PT, -R16, RZ, RZ ;  /* 0x000000ff10027210 */ /* 0x000fce0007ffe1ff */
.L_x_57:
[----:B------:R-:W-:-:S06]  /*0f50*/  IMAD.WIDE.U32 R6, R19, 0x10, R26 ;  /* 0x0000001013067825 */ /* 0x000fcc00078e001a */
[----:B------:R-:W3:Y:S01]  /*0f60*/  LDG.E.128.CONSTANT R4, desc[UR6][R6.64] ;  /* 0x0000000606047981 */ /* 0x000ee2000c1e9d00 */
[----:B-1----:R-:W-:-:S06]  /*0f70*/  IMAD.WIDE.U32 R8, R17, 0x10, R26 ;  /* 0x0000001011087825 */ /* 0x002fcc00078e001a */
[----:B------:R-:W2:Y:S01]  /*0f80*/  LDG.E.128.CONSTANT R8, desc[UR6][R8.64] ;  /* 0x0000000608087981 */ /* 0x000ea2000c1e9d00 */
[----:B------:R-:W-:Y:S01]  /*0f90*/  IMAD.MOV.U32 R18, RZ, RZ, 0x3bbb989d ;  /* 0x3bbb989dff127424 */ /* 0x000fe200078e00ff */
[----:B------:R-:W-:Y:S01]  /*0fa0*/  IADD3 R2, PT, PT, R2, 0x2, RZ ;  /* 0x0000000202027810 */ /* 0x000fe20007ffe0ff */
[C---:B------:R-:W-:Y:S01]  /*0fb0*/  IMAD R17, R20.reuse, 0x2, R17 ;  /* 0x0000000214117824 */ /* 0x040fe200078e0211 */
[----:B------:R-:W-:Y:S02]  /*0fc0*/  LEA R19, R20, R19, 0x1 ;  /* 0x0000001314137211 */ /* 0x000fe400078e08ff */
[----:B------:R-:W-:Y:S01]  /*0fd0*/  ISETP.NE.AND P0, PT, R2, RZ, PT ;  /* 0x000000ff0200720c */ /* 0x000fe20003f05270 */
[C---:B---3--:R-:W-:Y:S01]  /*0fe0*/  FADD R25, -R14.reuse, R5 ;  /* 0x000000050e197221 */ /* 0x048fe20000000100 */
[----:B------:R-:W-:Y:S02]  /*0ff0*/  HFMA2 R5, -RZ, RZ, 3.7421875, 0 ;  /* 0x437c0000ff057431 */ /* 0x000fe400000001ff */
[----:B0-----:R-:W-:Y:S01]  /*1000*/  FADD R23, -R14, R4 ;  /* 0x000000040e177221 */ /* 0x001fe20000000100 */
[----:B------:R-:W-:-:S03]  /*1010*/  FFMA.SAT R22, R25, R18, 0.5 ;  /* 0x3f00000019167423 */ /* 0x000fc60000002012 */
[----:B------:R-:W-:Y:S01]  /*1020*/  FFMA.SAT R4, R23, R18, 0.5 ;  /* 0x3f00000017047423 */ /* 0x000fe20000002012 */
[----:B------:R-:W-:-:S03]  /*1030*/  FFMA.RM R21, R22, R5, 12582913 ;  /* 0x4b40000116157423 */ /* 0x000fc60000004005 */
[----:B------:R-:W-:Y:S01]  /*1040*/  FFMA.RM R4, R4, R5, 12582913 ;  /* 0x4b40000104047423 */ /* 0x000fe20000004005 */
[----:B------:R-:W-:-:S04]  /*1050*/  FADD R22, R21, -12583039 ;  /* 0xcb40007f15167421 */ /* 0x000fc80000000000 */
[----:B------:R-:W-:-:S04]  /*1060*/  FFMA R22, R25, 1.4426950216293334961, -R22 ;  /* 0x3fb8aa3b19167823 */ /* 0x000fc80000000816 */
[----:B------:R-:W-:Y:S01]  /*1070*/  FFMA R28, R25, 1.925963033500011079e-08, R22 ;  /* 0x32a57060191c7823 */ /* 0x000fe20000000016 */
[----:B------:R-:W-:Y:S01]  /*1080*/  FADD R22, R4, -12583039 ;  /* 0xcb40007f04167421 */ /* 0x000fe20000000000 */
[----:B------:R-:W-:Y:S01]  /*1090*/  SHF.L.U32 R25, R21, 0x17, RZ ;  /* 0x0000001715197819 */ /* 0x000fe200000006ff */
[----:B------:R-:W-:Y:S01]  /*10a0*/  FADD R21, -R14, R6 ;  /* 0x000000060e157221 */ /* 0x000fe20000000100 */
[----:B------:R-:W-:Y:S01]  /*10b0*/  SHF.L.U32 R6, R4, 0x17, RZ ;  /* 0x0000001704067819 */ /* 0x000fe200000006ff */
[C---:B------:R-:W-:Y:S02]  /*10c0*/  FFMA R24, R23.reuse, 1.4426950216293334961, -R22 ;  /* 0x3fb8aa3b17187823 */ /* 0x040fe40000000816 */
[----:B------:R-:W0:Y:S02]  /*10d0*/  MUFU.EX2 R22, R28 ;  /* 0x0000001c00167308 */ /* 0x000e240000000800 */
[----:B------:R-:W-:-:S06]  /*10e0*/  FFMA R23, R23, 1.925963033500011079e-08, R24 ;  /* 0x32a5706017177823 */ /* 0x000fcc0000000018 */
[----:B------:R-:W1:Y:S01]  /*10f0*/  MUFU.EX2 R23, R23 ;  /* 0x0000001700177308 */ /* 0x000e620000000800 */
[----:B0-----:R-:W-:Y:S01]  /*1100*/  FMUL R29, R25, R22 ;  /* 0x00000016191d7220 */ /* 0x001fe20000400000 */
[----:B------:R-:W-:Y:S01]  /*1110*/  FFMA.SAT R22, R21, R18, 0.5 ;  /* 0x3f00000015167423 */ /* 0x000fe20000002012 */
[----:B------:R-:W-:-:S03]  /*1120*/  FADD R25, -R14, R7 ;  /* 0x000000070e197221 */ /* 0x000fc60000000100 */
[----:B------:R-:W-:Y:S01]  /*1130*/  FFMA.RM R4, R22, R5, 12582913 ;  /* 0x4b40000116047423 */ /* 0x000fe20000004005 */
[-C--:B------:R-:W-:Y:S01]  /*1140*/  FFMA.SAT R24, R25, R18.reuse, 0.5 ;  /* 0x3f00000019187423 */ /* 0x080fe20000002012 */
[----:B-1----:R-:W-:Y:S02]  /*1150*/  FFMA R6, R6, R23, R29 ;  /* 0x0000001706067223 */ /* 0x002fe4000000001d */
[----:B------:R-:W-:Y:S01]  /*1160*/  FADD R22, R4, -12583039 ;  /* 0xcb40007f04167421 */ /* 0x000fe20000000000 */
[----:B------:R-:W-:Y:S01]  /*1170*/  FFMA.RM R7, R24, R5, 12582913 ;  /* 0x4b40000118077423 */ /* 0x000fe20000004005 */
[----:B--2---:R-:W-:Y:S02]  /*1180*/  FADD R23, -R14, R9 ;  /* 0x000000090e177221 */ /* 0x004fe40000000100 */
[----:B------:R-:W-:Y:S02]  /*1190*/  FFMA R22, R21, 1.4426950216293334961, -R22 ;  /* 0x3fb8aa3b15167823 */ /* 0x000fe40000000816 */
[----:B------:R-:W-:-:S02]  /*11a0*/  FFMA.SAT R28, R23, R18, 0.5 ;  /* 0x3f000000171c7423 */ /* 0x000fc40000002012 */
[----:B------:R-:W-:Y:S01]  /*11b0*/  FFMA R24, R21, 1.925963033500011079e-08, R22 ;  /* 0x32a5706015187823 */ /* 0x000fe20000000016 */
[C---:B------:R-:W-:Y:S01]  /*11c0*/  FADD R22, R7.reuse, -12583039 ;  /* 0xcb40007f07167421 */ /* 0x040fe20000000000 */
[----:B------:R-:W-:Y:S01]  /*11d0*/  FFMA.RM R21, R28, R5, 12582913 ;  /* 0x4b4000011c157423 */ /* 0x000fe20000004005 */
[----:B------:R-:W-:Y:S02]  /*11e0*/  IMAD.SHL.U32 R7, R7, 0x800000, RZ ;  /* 0x0080000007077824 */ /* 0x000fe400078e00ff */
[----:B------:R-:W-:-:S04]  /*11f0*/  FFMA R22, R25, 1.4426950216293334961, -R22 ;  /* 0x3fb8aa3b19167823 */ /* 0x000fc80000000816 */
[----:B------:R-:W-:Y:S01]  /*1200*/  FFMA R9, R25, 1.925963033500011079e-08, R22 ;  /* 0x32a5706019097823 */ /* 0x000fe20000000016 */
[----:B------:R-:W-:Y:S01]  /*1210*/  FADD R22, R21, -12583039 ;  /* 0xcb40007f15167421 */ /* 0x000fe20000000000 */
[----:B------:R-:W-:Y:S02]  /*1220*/  FADD R25, -R14, R11 ;  /* 0x0000000b0e197221 */ /* 0x000fe40000000100 */
[----:B------:R-:W-:Y:S01]  /*1230*/  MUFU.EX2 R11, R24 ;  /* 0x00000018000b7308 */ /* 0x000fe20000000800 */
[----:B------:R-:W-:-:S04]  /*1240*/  FFMA R22, R23, 1.4426950216293334961, -R22 ;  /* 0x3fb8aa3b17167823 */ /* 0x000fc80000000816 */
[----:B------:R-:W-:Y:S01]  /*1250*/  FFMA R29, R23, 1.925963033500011079e-08, R22 ;  /* 0x32a57060171d7823 */ /* 0x000fe20000000016 */
[----:B------:R-:W-:Y:S01]  /*1260*/  FADD R23, -R14, R8 ;  /* 0x000000080e177221 */ /* 0x000fe20000000100 */
[----:B------:R-:W-:Y:S01]  /*1270*/  IMAD.SHL.U32 R22, R21, 0x800000, RZ ;  /* 0x0080000015167824 */ /* 0x000fe200078e00ff */
[----:B------:R-:W-:Y:S02]  /*1280*/  MUFU.EX2 R9, R9 ;  /* 0x0000000900097308 */ /* 0x000fe40000000800 */
[----:B------:R-:W-:-:S04]  /*1290*/  FFMA.SAT R8, R23, R18, 0.5 ;  /* 0x3f00000017087423 */ /* 0x000fc80000002012 */
[----:B------:R-:W-:Y:S02]  /*12a0*/  FFMA.RM R8, R8, R5, 12582913 ;  /* 0x4b40000108087423 */ /* 0x000fe40000004005 */
[----:B------:R-:W0:Y:S02]  /*12b0*/  MUFU.EX2 R29, R29 ;  /* 0x0000001d001d7308 */ /* 0x000e240000000800 */
[----:B------:R-:W-:-:S04]  /*12c0*/  FADD R28, R8, -12583039 ;  /* 0xcb40007f081c7421 */ /* 0x000fc80000000000 */
[----:B------:R-:W-:-:S04]  /*12d0*/  FFMA R28, R23, 1.4426950216293334961, -R28 ;  /* 0x3fb8aa3b171c7823 */ /* 0x000fc8000000081c */
[----:B------:R-:W-:Y:S01]  /*12e0*/  FFMA R21, R23, 1.925963033500011079e-08, R28 ;  /* 0x32a5706017157823 */ /* 0x000fe2000000001c */
[----:B------:R-:W-:-:S04]  /*12f0*/  FADD R23, -R14, R10 ;  /* 0x0000000a0e177221 */ /* 0x000fc80000000100 */
[-C--:B------:R-:W-:Y:S01]  /*1300*/  FFMA.SAT R10, R23, R18.reuse, 0.5 ;  /* 0x3f000000170a7423 */ /* 0x080fe20000002012 */
[----:B------:R-:W-:Y:S01]  /*1310*/  FFMA.SAT R18, R25, R18, 0.5 ;  /* 0x3f00000019127423 */ /* 0x000fe20000002012 */
[----:B------:R-:W1:Y:S01]  /*1320*/  MUFU.EX2 R21, R21 ;  /* 0x0000001500157308 */ /* 0x000e620000000800 */
[----:B0-----:R-:W-:Y:S01]  /*1330*/  FMUL R22, R22, R29 ;  /* 0x0000001d16167220 */ /* 0x001fe20000400000 */
[-C--:B------:R-:W-:Y:S01]  /*1340*/  FFMA.RM R10, R10, R5.reuse, 12582913 ;  /* 0x4b4000010a0a7423 */ /* 0x080fe20000004005 */
[----:B------:R-:W-:Y:S01]  /*1350*/  FFMA.RM R5, R18, R5, 12582913 ;  /* 0x4b40000112057423 */ /* 0x000fe20000004005 */
[----:B------:R-:W-:Y:S02]  /*1360*/  SHF.L.U32 R29, R8, 0x17, RZ ;  /* 0x00000017081d7819 */ /* 0x000fe400000006ff */
[----:B------:R-:W-:-:S04]  /*1370*/  FADD R18, R10, -12583039 ;  /* 0xcb40007f0a127421 */ /* 0x000fc80000000000 */
[----:B------:R-:W-:-:S04]  /*1380*/  FFMA R18, R23, 1.4426950216293334961, -R18 ;  /* 0x3fb8aa3b17127823 */ /* 0x000fc80000000812 */
[----:B------:R-:W-:Y:S01]  /*1390*/  FFMA R23, R23, 1.925963033500011079e-08, R18 ;  /* 0x32a5706017177823 */ /* 0x000fe20000000012 */
[----:B------:R-:W-:Y:S01]  /*13a0*/  FADD R18, R5, -12583039 ;  /* 0xcb40007f05127421 */ /* 0x000fe20000000000 */
[----:B-1----:R-:W-:Y:S01]  /*13b0*/  FFMA R22, R29, R21, R22 ;  /* 0x000000151d167223 */ /* 0x002fe20000000016 */
[----:B------:R-:W-:Y:S02]  /*13c0*/  SHF.L.U32 R29, R10, 0x17, RZ ;  /* 0x000000170a1d7819 */ /* 0x000fe400000006ff */
[C---:B------:R-:W-:Y:S01]  /*13d0*/  FFMA R18, R25.reuse, 1.4426950216293334961, -R18 ;  /* 0x3fb8aa3b19127823 */ /* 0x040fe20000000812 */
[----:B------:R-:W0:Y:S03]  /*13e0*/  MUFU.EX2 R23, R23 ;  /* 0x0000001700177308 */ /* 0x000e260000000800 */
[----:B------:R-:W-:Y:S01]  /*13f0*/  FFMA R18, R25, 1.925963033500011079e-08, R18 ;  /* 0x32a5706019127823 */ /* 0x000fe20000000012 */
[----:B------:R-:W-:-:S02]  /*1400*/  SHF.L.U32 R25, R4, 0x17, RZ ;  /* 0x0000001704197819 */ /* 0x000fc400000006ff */
[----:B------:R-:W-:-:S03]  /*1410*/  SHF.L.U32 R4, R5, 0x17, RZ ;  /* 0x0000001705047819 */ /* 0x000fc600000006ff */
[----:B------:R-:W1:Y:S01]  /*1420*/  MUFU.EX2 R18, R18 ;  /* 0x0000001200127308 */ /* 0x000e620000000800 */
[----:B------:R-:W-:-:S04]  /*1430*/  FFMA R6, R25, R11, R6 ;  /* 0x0000000b19067223 */ /* 0x000fc80000000006 */
[----:B------:R-:W-:Y:S01]  /*1440*/  FFMA R6, R7, R9, R6 ;  /* 0x0000000907067223 */ /* 0x000fe20000000006 */
[----:B0-----:R-:W-:-:S03]  /*1450*/  FFMA R23, R29, R23, R22 ;  /* 0x000000171d177223 */ /* 0x001fc60000000016 */
[----:B------:R-:W-:Y:S01]  /*1460*/  FADD R6, R6, R15 ;  /* 0x0000000f06067221 */ /* 0x000fe20000000000 */
[----:B-1----:R-:W-:-:S04]  /*1470*/  FFMA R23, R4, R18, R23 ;  /* 0x0000001204177223 */ /* 0x002fc80000000017 */
[----:B------:R-:W-:Y:S01]  /*1480*/  FADD R15, R6, R23 ;  /* 0x00000017060f7221 */ /* 0x000fe20000000000 */
[----:B------:R-:W-:Y:S06]  /*1490*/  @P0 BRA `(.L_x_57) ;  /* 0xfffffff800ac0947 */ /* 0x000fec000383ffff */
.L_x_56:
[----:B------:R-:W-:Y:S05]  /*14a0*/  @P1 BRA `(.L_x_55) ;  /* 0x0000000000a81947 */ /* 0x000fea0003800000 */
[----:B------:R-:W-:-:S04]  /*14b0*/  IMAD R5, R20, R16, R13 ;  /* 0x0000001014057224 */ /* 0x000fc800078e020d */
[----:B------:R-:W-:-:S05]  /*14c0*/  IMAD.WIDE.U32 R26, R5, 0x10, R26 ;  /* 0x00000010051a7825 */ /* 0x000fca00078e001a */
[----:B------:R-:W3:Y:S01]  /*14d0*/  LDG.E.128.CONSTANT R4, desc[UR6][R26.64] ;  /* 0x000000061a047981 */ /* 0x000ee2000c1e9d00 */
[----:B-1----:R-:W-:Y:S01]  /*14e0*/  HFMA2 R8, -RZ, RZ, 3.7421875, 0 ;  /* 0x437c0000ff087431 */ /* 0x002fe200000001ff */
[----:B------:R-:W-:Y:S01]  /*14f0*/  MOV R18, 0x3bbb989d ;  /* 0x3bbb989d00127802 */ /* 0x000fe20000000f00 */
[C---:B---3--:R-:W-:Y:S01]  /*1500*/  FADD R11, -R14.reuse, R5 ;  /* 0x000000050e0b7221 */ /* 0x048fe20000000100 */
[C---:B------:R-:W-:Y:S01]  /*1510*/  FADD R9, -R14.reuse, R4 ;  /* 0x000000040e097221 */ /* 0x040fe20000000100 */
[C---:B------:R-:W-:Y:S01]  /*1520*/  FADD R6, -R14.reuse, R6 ;  /* 0x000000060e067221 */ /* 0x040fe20000000100 */
[----:B------:R-:W-:Y:S01]  /*1530*/  FADD R17, -R14, R7 ;  /* 0x000000070e117221 */ /* 0x000fe20000000100 */
[----:B------:R-:W-:-:S03]  /*1540*/  FFMA.SAT R5, R11, R18, 0.5 ;  /* 0x3f0000000b057423 */ /* 0x000fc60000002012 */
[----:B------:R-:W-:Y:S01]  /*1550*/  FFMA.SAT R19, R17, R18, 0.5 ;  /* 0x3f00000011137423 */ /* 0x000fe20000002012 */
[----:B------:R-:W-:Y:S01]  /*1560*/  FFMA.RM R2, R5, R8, 12582913 ;  /* 0x4b40000105027423 */ /* 0x000fe20000004008 */
[----:B------:R-:W-:Y:S02]  /*1570*/  FFMA.SAT R5, R9, R18, 0.5 ;  /* 0x3f00000009057423 */ /* 0x000fe40000002012 */
[-C--:B------:R-:W-:Y:S01]  /*1580*/  FFMA.RM R19, R19, R8.reuse, 12582913 ;  /* 0x4b40000113137423 */ /* 0x080fe20000004008 */
[----:B------:R-:W-:Y:S01]  /*1590*/  FADD R10, R2, -12583039 ;  /* 0xcb40007f020a7421 */ /* 0x000fe20000000000 */
[----:B------:R-:W-:Y:S01]  /*15a0*/  FFMA.RM R4, R5, R8, 12582913 ;  /* 0x4b40000105047423 */ /* 0x000fe20000004008 */
[----:B------:R-:W-:Y:S01]  /*15b0*/  FFMA.SAT R5, R6, R18, 0.5 ;  /* 0x3f00000006057423 */ /* 0x000fe20000002012 */
[----:B------:R-:W-:Y:S01]  /*15c0*/  SHF.L.U32 R2, R2, 0x17, RZ ;  /* 0x0000001702027819 */ /* 0x000fe200000006ff */
[----:B------:R-:W-:Y:S01]  /*15d0*/  FFMA R16, R11, 1.4426950216293334961, -R10 ;  /* 0x3fb8aa3b0b107823 */ /* 0x000fe2000000080a */
[----:B------:R-:W-:Y:S01]  /*15e0*/  FADD R10, R4, -12583039 ;  /* 0xcb40007f040a7421 */ /* 0x000fe20000000000 */
[----:B------:R-:W-:Y:S01]  /*15f0*/  FFMA.RM R5, R5, R8, 12582913 ;  /* 0x4b40000105057423 */ /* 0x000fe20000004008 */
[----:B------:R-:W-:Y:S01]  /*1600*/  FADD R8, R19, -12583039 ;  /* 0xcb40007f13087421 */ /* 0x000fe20000000000 */
[----:B------:R-:W-:Y:S01]  /*1610*/  FFMA R16, R11, 1.925963033500011079e-08, R16 ;  /* 0x32a570600b107823 */ /* 0x000fe20000000010 */
[----:B------:R-:W-:Y:S01]  /*1620*/  FFMA R10, R9, 1.4426950216293334961, -R10 ;  /* 0x3fb8aa3b090a7823 */ /* 0x000fe2000000080a */
[----:B------:R-:W-:Y:S01]  /*1630*/  FADD R11, R5, -12583039 ;  /* 0xcb40007f050b7421 */ /* 0x000fe20000000000 */
[----:B------:R-:W-:Y:S01]  /*1640*/  FFMA R8, R17, 1.4426950216293334961, -R8 ;  /* 0x3fb8aa3b11087823 */ /* 0x000fe20000000808 */
[----:B------:R-:W1:Y:S01]  /*1650*/  MUFU.EX2 R7, R16 ;  /* 0x0000001000077308 */ /* 0x000e620000000800 */
[----:B------:R-:W-:Y:S01]  /*1660*/  FFMA R10, R9, 1.925963033500011079e-08, R10 ;  /* 0x32a57060090a7823 */ /* 0x000fe2000000000a */
[----:B------:R-:W-:Y:S01]  /*1670*/  FFMA R11, R6, 1.4426950216293334961, -R11 ;  /* 0x3fb8aa3b060b7823 */ /* 0x000fe2000000080b */
[----:B------:R-:W-:Y:S01]  /*1680*/  FFMA R8, R17, 1.925963033500011079e-08, R8 ;  /* 0x32a5706011087823 */ /* 0x000fe20000000008 */
[----:B------:R-:W-:Y:S01]  /*1690*/  IMAD.SHL.U32 R4, R4, 0x800000, RZ ;  /* 0x0080000004047824 */ /* 0x000fe200078e00ff */
[----:B------:R-:W-:Y:S01]  /*16a0*/  SHF.L.U32 R5, R5, 0x17, RZ ;  /* 0x0000001705057819 */ /* 0x000fe200000006ff */
[----:B------:R-:W-:Y:S01]  /*16b0*/  FFMA R11, R6, 1.925963033500011079e-08, R11 ;  /* 0x32a57060060b7823 */ /* 0x000fe2000000000b */
[----:B------:R-:W-:Y:S01]  /*16c0*/  SHF.L.U32 R19, R19, 0x17, RZ ;  /* 0x0000001713137819 */ /* 0x000fe200000006ff */
[----:B------:R-:W2:Y:S08]  /*16d0*/  MUFU.EX2 R9, R10 ;  /* 0x0000000a00097308 */ /* 0x000eb00000000800 */
[----:B------:R-:W3:Y:S01]  /*16e0*/  MUFU.EX2 R11, R11 ;  /* 0x0000000b000b7308 */ /* 0x000ee20000000800 */
[----:B-1----:R-:W-:-:S07]  /*16f0*/  FMUL R7, R2, R7 ;  /* 0x0000000702077220 */ /* 0x002fce0000400000 */
[----:B------:R-:W1:Y:S01]  /*1700*/  MUFU.EX2 R8, R8 ;  /* 0x0000000800087308 */ /* 0x000e620000000800 */
[----:B--2---:R-:W-:-:S04]  /*1710*/  FFMA R4, R4, R9, R7 ;  /* 0x0000000904047223 */ /* 0x004fc80000000007 */
[----:B---3--:R-:W-:-:S04]  /*1720*/  FFMA R4, R5, R11, R4 ;  /* 0x0000000b05047223 */ /* 0x008fc80000000004 */
[----:B-1----:R-:W-:-:S04]  /*1730*/  FFMA R4, R19, R8, R4 ;  /* 0x0000000813047223 */ /* 0x002fc80000000004 */
[----:B------:R-:W-:-:S07]  /*1740*/  FADD R15, R15, R4 ;  /* 0x000000040f0f7221 */ /* 0x000fce0000000000 */
.L_x_55:
[----:B------:R-:W4:Y:S01]  /*1750*/  SHFL.BFLY PT, R2, R15, 0x10, 0x1f ;  /* 0x0e001f000f027f89 */ /* 0x000f2200000e0000 */
[----:B------:R-:W-:Y:S01]  /*1760*/  ISETP.NE.AND P0, PT, R12, RZ, PT ;  /* 0x000000ff0c00720c */ /* 0x000fe20003f05270 */
[----:B------:R-:W-:Y:S01]  /*1770*/  BSSY.RECONVERGENT B0, `(.L_x_58) ;  /* 0x0000020000007945 */ /* 0x000fe20003800200 */
[----:B------:R-:W-:-:S11]  /*1780*/  ISETP.NE.AND P1, PT, R13, RZ, PT ;  /* 0x000000ff0d00720c */ /* 0x000fd60003f25270 */
[----:B-1----:R-:W1:Y:S01]  /*1790*/  @!P0 S2R R9, SR_CgaCtaId ;  /* 0x0000000000098919 */ /* 0x002e620000008800 */
[----:B------:R-:W-:-:S04]  /*17a0*/  @!P0 MOV R8, 0x400 ;  /* 0x0000040000088802 */ /* 0x000fc80000000f00 */
[----:B------:R-:W-:Y:S01]  /*17b0*/  @!P0 IADD3 R8, PT, PT, R8, 0x20, RZ ;  /* 0x0000002008088810 */ /* 0x000fe20007ffe0ff */
[----:B----4-:R-:W-:-:S05]  /*17c0*/  FADD R2, R2, R15 ;  /* 0x0000000f02027221 */ /* 0x010fca0000000000 */
[----:B------:R-:W4:Y:S01]  /*17d0*/  SHFL.BFLY PT, R5, R2, 0x8, 0x1f ;  /* 0x0d001f0002057f89 */ /* 0x000f2200000e0000 */
[----:B-1----:R-:W-:Y:S02]  /*17e0*/  @!P0 LEA R8, R9, R8, 0x18 ;  /* 0x0000000809088211 */ /* 0x002fe400078ec0ff */
[----:B------:R-:W-:Y:S02]  /*17f0*/  MOV R9, RZ ;  /* 0x000000ff00097202 */ /* 0x000fe40000000f00 */
[----:B------:R-:W-:Y:S01]  /*1800*/  @!P0 LEA.HI R8, R13, R8, RZ, 0x1d ;  /* 0x000000080d088211 */ /* 0x000fe200078fe8ff */
[----:B----4-:R-:W-:-:S05]  /*1810*/  FADD R5, R2, R5 ;  /* 0x0000000502057221 */ /* 0x010fca0000000000 */
[----:B--2---:R-:W1:Y:S02]  /*1820*/  SHFL.BFLY PT, R4, R5, 0x4, 0x1f ;  /* 0x0c801f0005047f89 */ /* 0x004e6400000e0000 */
[----:B-1----:R-:W-:-:S05]  /*1830*/  FADD R4, R5, R4 ;  /* 0x0000000405047221 */ /* 0x002fca0000000000 */
[----:B------:R-:W1:Y:S02]  /*1840*/  SHFL.BFLY PT, R7, R4, 0x2, 0x1f ;  /* 0x0c401f0004077f89 */ /* 0x000e6400000e0000 */
[----:B-1----:R-:W-:-:S05]  /*1850*/  FADD R7, R4, R7 ;  /* 0x0000000704077221 */ /* 0x002fca0000000000 */
[----:B------:R-:W1:Y:S02]  /*1860*/  SHFL.BFLY PT, R6, R7, 0x1, 0x1f ;  /* 0x0c201f0007067f89 */ /* 0x000e6400000e0000 */
[----:B-1----:R-:W-:-:S05]  /*1870*/  FADD R5, R7, R6 ;  /* 0x0000000607057221 */ /* 0x002fca0000000000 */
[----:B------:R1:W-:Y:S01]  /*1880*/  @!P0 STS [R8], R5 ;  /* 0x0000000508008388 */ /* 0x0003e20000000800 */
[----:B------:R-:W-:Y:S06]  /*1890*/  BAR.SYNC.DEFER_BLOCKING 0x0 ;  /* 0x0000000000007b1d */ /* 0x000fec0000010000 */
[----:B------:R-:W-:Y:S05]  /*18a0*/  @P1 BRA `(.L_x_59) ;  /* 0x0000000000301947 */ /* 0x000fea0003800000 */
[----:B------:R-:W2:Y:S01]  /*18b0*/  S2UR UR5, SR_CgaCtaId ;  /* 0x00000000000579c3 */ /* 0x000ea20000008800 */
[----:B------:R-:W-:Y:S02]  /*18c0*/  UMOV UR4, 0x400 ;  /* 0x0000040000047882 */ /* 0x000fe40000000000 */
[----:B--2---:R-:W-:-:S09]  /*18d0*/  ULEA UR4, UR5, UR4, 0x18 ;  /* 0x0000000405047291 */ /* 0x004fd2000f8ec0ff */
[----:B-1----:R-:W1:Y:S04]  /*18e0*/  LDS.128 R8, [UR4+0x20] ;  /* 0x00002004ff087984 */ /* 0x002e680008000c00 */
[----:B------:R-:W2:Y:S01]  /*18f0*/  LDS.128 R4, [UR4+0x30] ;  /* 0x00003004ff047984 */ /* 0x000ea20008000c00 */
[----:B-1----:R-:W-:-:S04]  /*1900*/  FADD R9, R8, R9 ;  /* 0x0000000908097221 */ /* 0x002fc80000000000 */
[----:B------:R-:W-:-:S04]  /*1910*/  FADD R10, R9, R10 ;  /* 0x0000000a090a7221 */ /* 0x000fc80000000000 */
[----:B------:R-:W-:-:S04]  /*1920*/  FADD R11, R10, R11 ;  /* 0x0000000b0a0b7221 */ /* 0x000fc80000000000 */
[----:B--2---:R-:W-:-:S04]  /*1930*/  FADD R4, R11, R4 ;  /* 0x000000040b047221 */ /* 0x004fc80000000000 */
[----:B------:R-:W-:-:S04]  /*1940*/  FADD R5, R4, R5 ;  /* 0x0000000504057221 */ /* 0x000fc80000000000 */
[----:B------:R-:W-:-:S04]  /*1950*/  FADD R6, R5, R6 ;  /* 0x0000000605067221 */ /* 0x000fc80000000000 */
[----:B------:R-:W-:-:S07]  /*1960*/  FADD R9, R6, R7 ;  /* 0x0000000706097221 */ /* 0x000fce0000000000 */
.L_x_59:
[----:B------:R-:W-:Y:S05]  /*1970*/  BSYNC.RECONVERGENT B0 ;  /* 0x0000000000007941 */ /* 0x000fea0003800200 */
.L_x_58:
[----:B------:R-:W-:Y:S06]  /*1980*/  BAR.SYNC.DEFER_BLOCKING 0x0 ;  /* 0x0000000000007b1d */ /* 0x000fec0000010000 */
[----:B------:R-:W-:Y:S05]  /*1990*/  @P1 EXIT ;  /* 0x000000000000194d */ /* 0x000fea0003800000 */
[----:B-1----:R-:W1:Y:S01]  /*19a0*/  LDC.64 R4, c[0x0][0x388] ;  /* 0x0000e200ff047b82 */ /* 0x002e620000000a00 */
[----:B------:R-:W2:Y:S07]  /*19b0*/  LDCU UR4, c[0x0][0x39c] ;  /* 0x00007380ff0477ac */ /* 0x000eae0008000800 */
[----:B------:R-:W4:Y:S01]  /*19c0*/  LDC.64 R6, c[0x0][0x390] ;  /* 0x0000e400ff067b82 */ /* 0x000f220000000a00 */
[----:B--2---:R-:W-:-:S04]  /*19d0*/  IMAD R11, R0, UR4, R3 ;  /* 0x00000004000b7c24 */ /* 0x004fc8000f8e0203 */
[----:B-1----:R-:W-:-:S05]  /*19e0*/  IMAD.WIDE R2, R11, 0x4, R4 ;  /* 0x000000040b027825 */ /* 0x002fca00078e0204 */
[----:B---3--:R-:W-:Y:S01]  /*19f0*/  STG.E desc[UR6][R2.64], R14 ;  /* 0x0000000e02007986 */ /* 0x008fe2000c101906 */
[----:B----4-:R-:W-:-:S05]  /*1a00*/  IMAD.WIDE R4, R11, 0x4, R6 ;  /* 0x000000040b047825 */ /* 0x010fca00078e0206 */
[----:B------:R-:W-:Y:S01]  /*1a10*/  STG.E desc[UR6][R4.64], R9 ;  /* 0x0000000904007986 */ /* 0x000fe2000c101906 */
[----:B------:R-:W-:Y:S05]  /*1a20*/  EXIT ;  /* 0x000000000000794d */ /* 0x000fea0003800000 */
.L_x_60:
        /* <DEDUP_REMOVED lines=13> */
.L_x_64:


//--------------------- .nv.shared._Z17softmax_normalizePKfS0_S0_Pfii --------------------------
	.section	.nv.shared._Z17softmax_normalizePKfS0_S0_Pfii,"aw",@nobits
	.sectionflags	@""
	.align	16
	.zero		1024


//--------------------- .nv.shared.reserved.0     --------------------------
	.section	.nv.shared.reserved.0,"aw",@nobits
	.weak		__nv_reservedSMEM_offset_0_alias
	.size		__nv_reservedSMEM_offset_0_alias, 0, 64
	.other		__nv_reservedSMEM_offset_0_alias,@"STO_CUDA_RESERVED_SHARED STV_DEFAULT"
__nv_reservedSMEM_offset_0_alias:
	.zero		0
	.zero		64


//--------------------- .nv.shared._Z13softmax_mergePKfS0_PfS1_i --------------------------
	.section	.nv.shared._Z13softmax_mergePKfS0_PfS1_i,"aw",@nobits
	.sectionflags	@""
	.align	16
	.zero		1024


//--------------------- .nv.shared._Z20softmax_block_reducePKfPfS1_ii --------------------------
	.section	.nv.shared._Z20softmax_block_reducePKfPfS1_ii,"aw",@nobits
	.sectionflags	@""
	.align	16
.nv.shared._Z20softmax_block_reducePKfPfS1_ii:
	.zero		1088


//--------------------- .nv.constant0._Z17softmax_normalizePKfS0_S0_Pfii --------------------------
	.section	.nv.constant0._Z17softmax_normalizePKfS0_S0_Pfii,"a",@progbits
	.sectionflags	@""
	.align	4
.nv.constant0._Z17softmax_normalizePKfS0_S0_Pfii:
	.zero		936


//--------------------- .nv.constant0._Z13softmax_mergePKfS0_PfS1_i --------------------------
	.section	.nv.constant0._Z13softmax_mergePKfS0_PfS1_i,"a",@progbits
	.sectionflags	@""
	.align	4
.nv.constant0._Z13softmax_mergePKfS0_PfS1_i:
	.zero		932


//--------------------- .nv.constant0._Z20softmax_block_reducePKfPfS1_ii --------------------------
	.section	.nv.constant0._Z20softmax_block_reducePKfPfS1_ii,"a",@progbits
	.sectionflags	@""
	.align	4
.nv.constant0._Z20softmax_block_reducePKfPfS1_ii:
	.zero		928


//--------------------- SYMBOLS --------------------------

	.type		.nv.reservedSmem.offset0,@object
	.size		.nv.reservedSmem.offset0,0x4
	.type		.nv.reservedSmem.cap,@object
	.size		.nv.reservedSmem.cap,0x4
